//
// Generated by NVIDIA NVVM Compiler
//
// Compiler Build ID: CL-36424714
// Cuda compilation tools, release 13.0, V13.0.88
// Based on NVVM 20.0.0
//

.version 9.0
.target sm_100
.address_size 64

	// .globl	_Z11init_kernelPiS_Pxii

.visible .entry _Z11init_kernelPiS_Pxii(
	.param .u64 .ptr .align 1 _Z11init_kernelPiS_Pxii_param_0,
	.param .u64 .ptr .align 1 _Z11init_kernelPiS_Pxii_param_1,
	.param .u64 .ptr .align 1 _Z11init_kernelPiS_Pxii_param_2,
	.param .u32 _Z11init_kernelPiS_Pxii_param_3,
	.param .u32 _Z11init_kernelPiS_Pxii_param_4
)
{
	.reg .pred 	%p<26>;
	.reg .b32 	%r<66>;
	.reg .b64 	%rd<23>;

	ld.param.u64 	%rd6, [_Z11init_kernelPiS_Pxii_param_0];
	ld.param.u64 	%rd7, [_Z11init_kernelPiS_Pxii_param_1];
	ld.param.u64 	%rd5, [_Z11init_kernelPiS_Pxii_param_2];
	ld.param.u32 	%r20, [_Z11init_kernelPiS_Pxii_param_3];
	ld.param.u32 	%r19, [_Z11init_kernelPiS_Pxii_param_4];
	cvta.to.global.u64 	%rd1, %rd7;
	cvta.to.global.u64 	%rd2, %rd6;
	mov.u32 	%r21, %ctaid.x;
	mov.u32 	%r22, %ntid.x;
	mov.u32 	%r23, %tid.x;
	mad.lo.s32 	%r1, %r21, %r22, %r23;
	setp.ge.s32 	%p1, %r1, %r20;
	@%p1 bra 	$L__BB0_13;
	cvta.to.global.u64 	%rd8, %rd5;
	mul.lo.s32 	%r2, %r19, %r1;
	mul.wide.s32 	%rd9, %r1, 8;
	add.s64 	%rd10, %rd8, %rd9;
	ld.global.u32 	%r3, [%rd10];
	setp.lt.s32 	%p2, %r19, 1;
	@%p2 bra 	$L__BB0_13;
	and.b32  	%r4, %r19, 7;
	setp.lt.u32 	%p3, %r19, 8;
	mov.b32 	%r64, 0;
	@%p3 bra 	$L__BB0_5;
	and.b32  	%r64, %r19, 2147483640;
	neg.s32 	%r61, %r3;
	add.s64 	%rd3, %rd2, 16;
	add.s64 	%rd4, %rd1, 16;
	mov.b32 	%r62, 0;
	mov.u32 	%r60, %r2;
$L__BB0_4:
	.pragma "nounroll";
	mul.wide.s32 	%rd11, %r60, 4;
	add.s64 	%rd12, %rd3, %rd11;
	add.s64 	%rd13, %rd4, %rd11;
	setp.eq.s32 	%p4, %r61, 0;
	selp.b32 	%r26, 0, 2147483647, %p4;
	st.global.u32 	[%rd12+-16], %r26;
	mov.b32 	%r27, -1;
	st.global.u32 	[%rd13+-16], %r27;
	add.s32 	%r28, %r62, 1;
	setp.eq.s32 	%p5, %r28, %r3;
	selp.b32 	%r29, 0, 2147483647, %p5;
	st.global.u32 	[%rd12+-12], %r29;
	st.global.u32 	[%rd13+-12], %r27;
	add.s32 	%r30, %r62, 2;
	setp.eq.s32 	%p6, %r30, %r3;
	selp.b32 	%r31, 0, 2147483647, %p6;
	st.global.u32 	[%rd12+-8], %r31;
	st.global.u32 	[%rd13+-8], %r27;
	add.s32 	%r32, %r62, 3;
	setp.eq.s32 	%p7, %r32, %r3;
	selp.b32 	%r33, 0, 2147483647, %p7;
	st.global.u32 	[%rd12+-4], %r33;
	st.global.u32 	[%rd13+-4], %r27;
	add.s32 	%r34, %r62, 4;
	setp.eq.s32 	%p8, %r34, %r3;
	selp.b32 	%r35, 0, 2147483647, %p8;
	st.global.u32 	[%rd12], %r35;
	st.global.u32 	[%rd13], %r27;
	add.s32 	%r36, %r62, 5;
	setp.eq.s32 	%p9, %r36, %r3;
	selp.b32 	%r37, 0, 2147483647, %p9;
	st.global.u32 	[%rd12+4], %r37;
	st.global.u32 	[%rd13+4], %r27;
	add.s32 	%r38, %r62, 6;
	setp.eq.s32 	%p10, %r38, %r3;
	selp.b32 	%r39, 0, 2147483647, %p10;
	st.global.u32 	[%rd12+8], %r39;
	st.global.u32 	[%rd13+8], %r27;
	add.s32 	%r40, %r62, 7;
	setp.eq.s32 	%p11, %r40, %r3;
	selp.b32 	%r41, 0, 2147483647, %p11;
	st.global.u32 	[%rd12+12], %r41;
	st.global.u32 	[%rd13+12], %r27;
	add.s32 	%r62, %r62, 8;
	add.s32 	%r61, %r61, 8;
	add.s32 	%r60, %r60, 8;
	setp.ne.s32 	%p12, %r62, %r64;
	@%p12 bra 	$L__BB0_4;
$L__BB0_5:
	setp.eq.s32 	%p13, %r4, 0;
	@%p13 bra 	$L__BB0_13;
	and.b32  	%r14, %r19, 3;
	setp.lt.u32 	%p14, %r4, 4;
	@%p14 bra 	$L__BB0_8;
	setp.eq.s32 	%p15, %r64, %r3;
	selp.b32 	%r42, 0, 2147483647, %p15;
	add.s32 	%r43, %r64, %r2;
	mul.wide.s32 	%rd14, %r43, 4;
	add.s64 	%rd15, %rd2, %rd14;
	st.global.u32 	[%rd15], %r42;
	add.s64 	%rd16, %rd1, %rd14;
	mov.b32 	%r44, -1;
	st.global.u32 	[%rd16], %r44;
	add.s32 	%r45, %r64, 1;
	setp.eq.s32 	%p16, %r45, %r3;
	selp.b32 	%r46, 0, 2147483647, %p16;
	st.global.u32 	[%rd15+4], %r46;
	st.global.u32 	[%rd16+4], %r44;
	add.s32 	%r47, %r64, 2;
	setp.eq.s32 	%p17, %r47, %r3;
	selp.b32 	%r48, 0, 2147483647, %p17;
	st.global.u32 	[%rd15+8], %r48;
	st.global.u32 	[%rd16+8], %r44;
	add.s32 	%r49, %r64, 3;
	setp.eq.s32 	%p18, %r49, %r3;
	selp.b32 	%r50, 0, 2147483647, %p18;
	st.global.u32 	[%rd15+12], %r50;
	st.global.u32 	[%rd16+12], %r44;
	add.s32 	%r64, %r64, 4;
$L__BB0_8:
	setp.eq.s32 	%p19, %r14, 0;
	@%p19 bra 	$L__BB0_13;
	setp.eq.s32 	%p20, %r14, 1;
	@%p20 bra 	$L__BB0_11;
	setp.eq.s32 	%p21, %r64, %r3;
	selp.b32 	%r51, 0, 2147483647, %p21;
	add.s32 	%r52, %r64, %r2;
	mul.wide.s32 	%rd17, %r52, 4;
	add.s64 	%rd18, %rd2, %rd17;
	st.global.u32 	[%rd18], %r51;
	add.s64 	%rd19, %rd1, %rd17;
	mov.b32 	%r53, -1;
	st.global.u32 	[%rd19], %r53;
	add.s32 	%r54, %r64, 1;
	setp.eq.s32 	%p22, %r54, %r3;
	selp.b32 	%r55, 0, 2147483647, %p22;
	st.global.u32 	[%rd18+4], %r55;
	st.global.u32 	[%rd19+4], %r53;
	add.s32 	%r64, %r64, 2;
$L__BB0_11:
	and.b32  	%r56, %r19, 1;
	setp.eq.b32 	%p23, %r56, 1;
	not.pred 	%p24, %p23;
	@%p24 bra 	$L__BB0_13;
	setp.eq.s32 	%p25, %r64, %r3;
	selp.b32 	%r57, 0, 2147483647, %p25;
	add.s32 	%r58, %r64, %r2;
	mul.wide.s32 	%rd20, %r58, 4;
	add.s64 	%rd21, %rd2, %rd20;
	st.global.u32 	[%rd21], %r57;
	add.s64 	%rd22, %rd1, %rd20;
	mov.b32 	%r59, -1;
	st.global.u32 	[%rd22], %r59;
$L__BB0_13:
	ret;

}
	// .globl	_Z11relax_edgesPiS_S_iiPxi
.visible .entry _Z11relax_edgesPiS_S_iiPxi(
	.param .u64 .ptr .align 1 _Z11relax_edgesPiS_S_iiPxi_param_0,
	.param .u64 .ptr .align 1 _Z11relax_edgesPiS_S_iiPxi_param_1,
	.param .u64 .ptr .align 1 _Z11relax_edgesPiS_S_iiPxi_param_2,
	.param .u32 _Z11relax_edgesPiS_S_iiPxi_param_3,
	.param .u32 _Z11relax_edgesPiS_S_iiPxi_param_4,
	.param .u64 .ptr .align 1 _Z11relax_edgesPiS_S_iiPxi_param_5,
	.param .u32 _Z11relax_edgesPiS_S_iiPxi_param_6
)
{
	.reg .pred 	%p<6>;
	.reg .b32 	%r<26>;
	.reg .b64 	%rd<19>;

	ld.param.u64 	%rd6, [_Z11relax_edgesPiS_S_iiPxi_param_0];
	ld.param.u64 	%rd7, [_Z11relax_edgesPiS_S_iiPxi_param_1];
	ld.param.u64 	%rd5, [_Z11relax_edgesPiS_S_iiPxi_param_2];
	ld.param.u32 	%r12, [_Z11relax_edgesPiS_S_iiPxi_param_3];
	ld.param.u32 	%r13, [_Z11relax_edgesPiS_S_iiPxi_param_4];
	ld.param.u32 	%r14, [_Z11relax_edgesPiS_S_iiPxi_param_6];
	cvta.to.global.u64 	%rd1, %rd7;
	cvta.to.global.u64 	%rd2, %rd6;
	mov.u32 	%r15, %ctaid.x;
	mov.u32 	%r16, %ntid.x;
	mov.u32 	%r17, %tid.x;
	mad.lo.s32 	%r1, %r15, %r16, %r17;
	mul.lo.s32 	%r18, %r14, %r12;
	setp.ge.s32 	%p1, %r1, %r18;
	@%p1 bra 	$L__BB1_7;
	cvta.to.global.u64 	%rd8, %rd5;
	div.s32 	%r19, %r1, %r12;
	mul.lo.s32 	%r20, %r19, %r12;
	sub.s32 	%r21, %r1, %r20;
	mul.lo.s32 	%r2, %r19, %r13;
	shl.b32 	%r22, %r21, 2;
	mul.wide.s32 	%rd9, %r22, 4;
	add.s64 	%rd10, %rd8, %rd9;
	ld.global.u32 	%r3, [%rd10];
	ld.global.u32 	%r4, [%rd10+4];
	ld.global.u32 	%r5, [%rd10+8];
	add.s32 	%r6, %r3, %r2;
	mul.wide.s32 	%rd11, %r6, 4;
	add.s64 	%rd3, %rd2, %rd11;
	ld.global.u32 	%r7, [%rd3];
	setp.eq.s32 	%p2, %r7, 2147483647;
	@%p2 bra 	$L__BB1_4;
	add.s32 	%r8, %r7, %r5;
	add.s32 	%r9, %r4, %r2;
	mul.wide.s32 	%rd12, %r9, 4;
	add.s64 	%rd4, %rd2, %rd12;
	ld.global.u32 	%r23, [%rd4];
	setp.ge.s32 	%p3, %r8, %r23;
	@%p3 bra 	$L__BB1_4;
	st.global.u32 	[%rd4], %r8;
	add.s64 	%rd14, %rd1, %rd12;
	st.global.u32 	[%rd14], %r3;
$L__BB1_4:
	add.s32 	%r24, %r4, %r2;
	mul.wide.s32 	%rd15, %r24, 4;
	add.s64 	%rd16, %rd2, %rd15;
	ld.global.u32 	%r10, [%rd16];
	setp.eq.s32 	%p4, %r10, 2147483647;
	@%p4 bra 	$L__BB1_7;
	add.s32 	%r11, %r10, %r5;
	ld.global.u32 	%r25, [%rd3];
	setp.ge.s32 	%p5, %r11, %r25;
	@%p5 bra 	$L__BB1_7;
	st.global.u32 	[%rd3], %r11;
	add.s64 	%rd18, %rd1, %rd11;
	st.global.u32 	[%rd18], %r4;
$L__BB1_7:
	ret;

}
	// .globl	_Z17evacuation_kernelPiS_PxS0_iS0_S0_iiiS0_S0_S0_S0_S_
.visible .entry _Z17evacuation_kernelPiS_PxS0_iS0_S0_iiiS0_S0_S0_S0_S_(
	.param .u64 .ptr .align 1 _Z17evacuation_kernelPiS_PxS0_iS0_S0_iiiS0_S0_S0_S0_S__param_0,
	.param .u64 .ptr .align 1 _Z17evacuation_kernelPiS_PxS0_iS0_S0_iiiS0_S0_S0_S0_S__param_1,
	.param .u64 .ptr .align 1 _Z17evacuation_kernelPiS_PxS0_iS0_S0_iiiS0_S0_S0_S0_S__param_2,
	.param .u64 .ptr .align 1 _Z17evacuation_kernelPiS_PxS0_iS0_S0_iiiS0_S0_S0_S0_S__param_3,
	.param .u32 _Z17evacuation_kernelPiS_PxS0_iS0_S0_iiiS0_S0_S0_S0_S__param_4,
	.param .u64 .ptr .align 1 _Z17evacuation_kernelPiS_PxS0_iS0_S0_iiiS0_S0_S0_S0_S__param_5,
	.param .u64 .ptr .align 1 _Z17evacuation_kernelPiS_PxS0_iS0_S0_iiiS0_S0_S0_S0_S__param_6,
	.param .u32 _Z17evacuation_kernelPiS_PxS0_iS0_S0_iiiS0_S0_S0_S0_S__param_7,
	.param .u32 _Z17evacuation_kernelPiS_PxS0_iS0_S0_iiiS0_S0_S0_S0_S__param_8,
	.param .u32 _Z17evacuation_kernelPiS_PxS0_iS0_S0_iiiS0_S0_S0_S0_S__param_9,
	.param .u64 .ptr .align 1 _Z17evacuation_kernelPiS_PxS0_iS0_S0_iiiS0_S0_S0_S0_S__param_10,
	.param .u64 .ptr .align 1 _Z17evacuation_kernelPiS_PxS0_iS0_S0_iiiS0_S0_S0_S0_S__param_11,
	.param .u64 .ptr .align 1 _Z17evacuation_kernelPiS_PxS0_iS0_S0_iiiS0_S0_S0_S0_S__param_12,
	.param .u64 .ptr .align 1 _Z17evacuation_kernelPiS_PxS0_iS0_S0_iiiS0_S0_S0_S0_S__param_13,
	.param .u64 .ptr .align 1 _Z17evacuation_kernelPiS_PxS0_iS0_S0_iiiS0_S0_S0_S0_S__param_14
)
{
	.local .align 16 .b8 	__local_depot2[112000];
	.reg .b64 	%SP;
	.reg .b64 	%SPL;
	.reg .pred 	%p<101>;
	.reg .b16 	%rs<10>;
	.reg .b32 	%r<194>;
	.reg .b64 	%rd<185>;

	mov.u64 	%SPL, __local_depot2;
	ld.param.u64 	%rd63, [_Z17evacuation_kernelPiS_PxS0_iS0_S0_iiiS0_S0_S0_S0_S__param_0];
	ld.param.u64 	%rd58, [_Z17evacuation_kernelPiS_PxS0_iS0_S0_iiiS0_S0_S0_S0_S__param_2];
	ld.param.u64 	%rd59, [_Z17evacuation_kernelPiS_PxS0_iS0_S0_iiiS0_S0_S0_S0_S__param_3];
	ld.param.u32 	%r101, [_Z17evacuation_kernelPiS_PxS0_iS0_S0_iiiS0_S0_S0_S0_S__param_4];
	ld.param.u64 	%rd64, [_Z17evacuation_kernelPiS_PxS0_iS0_S0_iiiS0_S0_S0_S0_S__param_6];
	ld.param.u32 	%r98, [_Z17evacuation_kernelPiS_PxS0_iS0_S0_iiiS0_S0_S0_S0_S__param_7];
	ld.param.u32 	%r99, [_Z17evacuation_kernelPiS_PxS0_iS0_S0_iiiS0_S0_S0_S0_S__param_8];
	ld.param.u32 	%r100, [_Z17evacuation_kernelPiS_PxS0_iS0_S0_iiiS0_S0_S0_S0_S__param_9];
	ld.param.u64 	%rd61, [_Z17evacuation_kernelPiS_PxS0_iS0_S0_iiiS0_S0_S0_S0_S__param_10];
	ld.param.u64 	%rd65, [_Z17evacuation_kernelPiS_PxS0_iS0_S0_iiiS0_S0_S0_S0_S__param_11];
	ld.param.u64 	%rd62, [_Z17evacuation_kernelPiS_PxS0_iS0_S0_iiiS0_S0_S0_S0_S__param_12];
	ld.param.u64 	%rd66, [_Z17evacuation_kernelPiS_PxS0_iS0_S0_iiiS0_S0_S0_S0_S__param_13];
	cvta.to.global.u64 	%rd1, %rd65;
	cvta.to.global.u64 	%rd2, %rd66;
	cvta.to.global.u64 	%rd3, %rd64;
	cvta.to.global.u64 	%rd4, %rd63;
	add.u64 	%rd5, %SPL, 0;
	add.u64 	%rd6, %SPL, 4000;
	add.u64 	%rd7, %SPL, 104000;
	mov.u32 	%r102, %ctaid.x;
	mov.u32 	%r103, %ntid.x;
	mov.u32 	%r104, %tid.x;
	mad.lo.s32 	%r1, %r102, %r103, %r104;
	setp.ge.s32 	%p5, %r1, %r101;
	@%p5 bra 	$L__BB2_83;
	cvta.to.global.u64 	%rd71, %rd61;
	cvta.to.global.u64 	%rd72, %rd62;
	cvta.to.global.u64 	%rd73, %rd58;
	cvta.to.global.u64 	%rd74, %rd59;
	mul.wide.s32 	%rd75, %r1, 8;
	add.s64 	%rd76, %rd73, %rd75;
	ld.global.u64 	%rd8, [%rd76];
	shl.b32 	%r105, %r1, 1;
	mul.wide.s32 	%rd77, %r105, 8;
	add.s64 	%rd78, %rd74, %rd77;
	ld.global.u64 	%rd181, [%rd78];
	ld.global.u64 	%rd182, [%rd78+8];
	add.s64 	%rd11, %rd71, %rd75;
	mov.b64 	%rd172, 0;
	st.global.u64 	[%rd11], %rd172;
	add.s64 	%rd12, %rd72, %rd75;
	st.global.u64 	[%rd12], %rd172;
$L__BB2_2:
	add.s64 	%rd79, %rd6, %rd172;
	mov.b16 	%rs1, 0;
	st.local.u8 	[%rd79], %rs1;
	add.s64 	%rd14, %rd172, 1;
	setp.lt.u64 	%p6, %rd172, 99999;
	mov.u64 	%rd172, %rd14;
	@%p6 bra 	$L__BB2_2;
	setp.gt.s64 	%p100, %rd182, 0;
	mov.b32 	%r185, 0;
	max.s64 	%rd80, %rd181, %rd182;
	setp.lt.s64 	%p7, %rd80, 1;
	@%p7 bra 	$L__BB2_76;
	setp.lt.s32 	%p8, %r98, 1;
	@%p8 bra 	$L__BB2_76;
	cvt.u32.u64 	%r186, %rd8;
	and.b32  	%r3, %r98, 3;
	and.b32  	%r4, %r98, 2147483644;
	mov.b32 	%r185, 0;
$L__BB2_6:
	setp.lt.u32 	%p9, %r98, 4;
	setp.eq.s64 	%p10, %rd181, 0;
	and.pred  	%p3, %p10, %p100;
	mov.b32 	%r160, -1;
	mov.b32 	%r161, 2147483647;
	mov.b32 	%r167, 0;
	@%p9 bra 	$L__BB2_25;
	mov.b32 	%r160, -1;
	mov.b32 	%r161, 2147483647;
	mov.b32 	%r155, 0;
$L__BB2_8:
	cvt.u64.u32 	%rd81, %r155;
	add.s64 	%rd17, %rd6, %rd81;
	ld.local.u8 	%rs2, [%rd17];
	setp.ne.s16 	%p11, %rs2, 0;
	mul.wide.u32 	%rd82, %r155, 8;
	add.s64 	%rd18, %rd3, %rd82;
	@%p11 bra 	$L__BB2_12;
	ld.global.u64 	%rd83, [%rd18];
	setp.lt.s64 	%p12, %rd83, 1;
	@%p12 bra 	$L__BB2_12;
	mad.lo.s32 	%r116, %r155, %r100, %r186;
	mul.wide.s32 	%rd84, %r116, 4;
	add.s64 	%rd85, %rd4, %rd84;
	ld.global.u32 	%r117, [%rd85];
	setp.eq.s32 	%p13, %r117, 2147483647;
	setp.gt.s32 	%p14, %r117, %r99;
	and.pred  	%p15, %p14, %p3;
	or.pred  	%p16, %p13, %p15;
	@%p16 bra 	$L__BB2_12;
	setp.lt.s32 	%p17, %r117, %r161;
	selp.b32 	%r160, %r155, %r160, %p17;
	min.s32 	%r161, %r117, %r161;
$L__BB2_12:
	add.s32 	%r15, %r155, 1;
	ld.local.u8 	%rs3, [%rd17+1];
	setp.ne.s16 	%p18, %rs3, 0;
	@%p18 bra 	$L__BB2_16;
	ld.global.u64 	%rd86, [%rd18+8];
	setp.lt.s64 	%p19, %rd86, 1;
	@%p19 bra 	$L__BB2_16;
	mad.lo.s32 	%r118, %r15, %r100, %r186;
	mul.wide.s32 	%rd87, %r118, 4;
	add.s64 	%rd88, %rd4, %rd87;
	ld.global.u32 	%r119, [%rd88];
	setp.eq.s32 	%p20, %r119, 2147483647;
	setp.gt.s32 	%p21, %r119, %r99;
	and.pred  	%p22, %p21, %p3;
	or.pred  	%p23, %p20, %p22;
	@%p23 bra 	$L__BB2_16;
	setp.lt.s32 	%p24, %r119, %r161;
	selp.b32 	%r160, %r15, %r160, %p24;
	min.s32 	%r161, %r119, %r161;
$L__BB2_16:
	add.s32 	%r21, %r155, 2;
	ld.local.u8 	%rs4, [%rd17+2];
	setp.ne.s16 	%p25, %rs4, 0;
	@%p25 bra 	$L__BB2_20;
	ld.global.u64 	%rd89, [%rd18+16];
	setp.lt.s64 	%p26, %rd89, 1;
	@%p26 bra 	$L__BB2_20;
	mad.lo.s32 	%r120, %r21, %r100, %r186;
	mul.wide.s32 	%rd90, %r120, 4;
	add.s64 	%rd91, %rd4, %rd90;
	ld.global.u32 	%r121, [%rd91];
	setp.eq.s32 	%p27, %r121, 2147483647;
	setp.gt.s32 	%p28, %r121, %r99;
	and.pred  	%p29, %p28, %p3;
	or.pred  	%p30, %p27, %p29;
	@%p30 bra 	$L__BB2_20;
	setp.lt.s32 	%p31, %r121, %r161;
	selp.b32 	%r160, %r21, %r160, %p31;
	min.s32 	%r161, %r121, %r161;
$L__BB2_20:
	add.s32 	%r27, %r155, 3;
	ld.local.u8 	%rs5, [%rd17+3];
	setp.ne.s16 	%p32, %rs5, 0;
	@%p32 bra 	$L__BB2_24;
	ld.global.u64 	%rd92, [%rd18+24];
	setp.lt.s64 	%p33, %rd92, 1;
	@%p33 bra 	$L__BB2_24;
	mad.lo.s32 	%r122, %r27, %r100, %r186;
	mul.wide.s32 	%rd93, %r122, 4;
	add.s64 	%rd94, %rd4, %rd93;
	ld.global.u32 	%r123, [%rd94];
	setp.eq.s32 	%p34, %r123, 2147483647;
	setp.gt.s32 	%p35, %r123, %r99;
	and.pred  	%p36, %p35, %p3;
	or.pred  	%p37, %p34, %p36;
	@%p37 bra 	$L__BB2_24;
	setp.lt.s32 	%p38, %r123, %r161;
	selp.b32 	%r160, %r27, %r160, %p38;
	min.s32 	%r161, %r123, %r161;
$L__BB2_24:
	add.s32 	%r155, %r155, 4;
	setp.ne.s32 	%p39, %r155, %r4;
	mov.u32 	%r167, %r4;
	@%p39 bra 	$L__BB2_8;
$L__BB2_25:
	setp.eq.s32 	%p40, %r3, 0;
	@%p40 bra 	$L__BB2_40;
	cvt.u64.u32 	%rd95, %r167;
	add.s64 	%rd19, %rd6, %rd95;
	ld.local.u8 	%rs6, [%rd19];
	setp.ne.s16 	%p41, %rs6, 0;
	mul.wide.u32 	%rd96, %r167, 8;
	add.s64 	%rd20, %rd3, %rd96;
	@%p41 bra 	$L__BB2_30;
	ld.global.u64 	%rd97, [%rd20];
	setp.lt.s64 	%p42, %rd97, 1;
	@%p42 bra 	$L__BB2_30;
	mad.lo.s32 	%r124, %r167, %r100, %r186;
	mul.wide.s32 	%rd98, %r124, 4;
	add.s64 	%rd99, %rd4, %rd98;
	ld.global.u32 	%r125, [%rd99];
	setp.eq.s32 	%p43, %r125, 2147483647;
	setp.gt.s32 	%p44, %r125, %r99;
	and.pred  	%p45, %p44, %p3;
	or.pred  	%p46, %p43, %p45;
	@%p46 bra 	$L__BB2_30;
	setp.lt.s32 	%p47, %r125, %r161;
	selp.b32 	%r160, %r167, %r160, %p47;
	min.s32 	%r161, %r125, %r161;
$L__BB2_30:
	setp.eq.s32 	%p48, %r3, 1;
	add.s32 	%r43, %r167, 1;
	@%p48 bra 	$L__BB2_40;
	ld.local.u8 	%rs7, [%rd19+1];
	setp.ne.s16 	%p49, %rs7, 0;
	@%p49 bra 	$L__BB2_35;
	ld.global.u64 	%rd100, [%rd20+8];
	setp.lt.s64 	%p50, %rd100, 1;
	@%p50 bra 	$L__BB2_35;
	mad.lo.s32 	%r126, %r43, %r100, %r186;
	mul.wide.s32 	%rd101, %r126, 4;
	add.s64 	%rd102, %rd4, %rd101;
	ld.global.u32 	%r127, [%rd102];
	setp.eq.s32 	%p51, %r127, 2147483647;
	setp.gt.s32 	%p52, %r127, %r99;
	and.pred  	%p53, %p52, %p3;
	or.pred  	%p54, %p51, %p53;
	@%p54 bra 	$L__BB2_35;
	setp.lt.s32 	%p55, %r127, %r161;
	selp.b32 	%r160, %r43, %r160, %p55;
	min.s32 	%r161, %r127, %r161;
$L__BB2_35:
	setp.eq.s32 	%p56, %r3, 2;
	add.s32 	%r49, %r167, 2;
	@%p56 bra 	$L__BB2_40;
	ld.local.u8 	%rs8, [%rd19+2];
	setp.ne.s16 	%p57, %rs8, 0;
	@%p57 bra 	$L__BB2_40;
	ld.global.u64 	%rd103, [%rd20+16];
	setp.lt.s64 	%p58, %rd103, 1;
	@%p58 bra 	$L__BB2_40;
	mad.lo.s32 	%r128, %r49, %r100, %r186;
	mul.wide.s32 	%rd104, %r128, 4;
	add.s64 	%rd105, %rd4, %rd104;
	ld.global.u32 	%r129, [%rd105];
	setp.eq.s32 	%p59, %r129, 2147483647;
	setp.gt.s32 	%p60, %r129, %r99;
	and.pred  	%p61, %p60, %p3;
	or.pred  	%p62, %p59, %p61;
	@%p62 bra 	$L__BB2_40;
	setp.lt.s32 	%p63, %r129, %r161;
	selp.b32 	%r160, %r49, %r160, %p63;
$L__BB2_40:
	setp.lt.s32 	%p64, %r160, 0;
	@%p64 bra 	$L__BB2_76;
	ld.param.u64 	%rd171, [_Z17evacuation_kernelPiS_PxS0_iS0_S0_iiiS0_S0_S0_S0_S__param_5];
	cvt.u64.u32 	%rd106, %r160;
	add.s64 	%rd107, %rd6, %rd106;
	mov.b16 	%rs9, 1;
	st.local.u8 	[%rd107], %rs9;
	mul.lo.s32 	%r53, %r160, %r100;
	add.s32 	%r131, %r53, %r186;
	mul.wide.s32 	%rd108, %r131, 4;
	add.s64 	%rd109, %rd4, %rd108;
	ld.global.u32 	%r54, [%rd109];
	cvta.to.global.u64 	%rd110, %rd171;
	mul.wide.u32 	%rd111, %r160, 8;
	add.s64 	%rd21, %rd110, %rd111;
	ld.global.u64 	%rd22, [%rd21];
	setp.eq.s32 	%p65, %r186, -1;
	mov.b32 	%r177, 0;
	@%p65 bra 	$L__BB2_45;
	mov.b32 	%r176, 0;
	mov.u32 	%r175, %r186;
$L__BB2_43:
	add.s32 	%r177, %r176, 1;
	mul.wide.u32 	%rd112, %r176, 4;
	add.s64 	%rd113, %rd5, %rd112;
	st.local.u32 	[%rd113], %r175;
	cvt.u32.u64 	%r133, %rd22;
	setp.eq.s32 	%p66, %r175, %r133;
	@%p66 bra 	$L__BB2_45;
	ld.param.u64 	%rd170, [_Z17evacuation_kernelPiS_PxS0_iS0_S0_iiiS0_S0_S0_S0_S__param_1];
	add.s32 	%r134, %r175, %r53;
	cvta.to.global.u64 	%rd114, %rd170;
	mul.wide.s32 	%rd115, %r134, 4;
	add.s64 	%rd116, %rd114, %rd115;
	ld.global.u32 	%r175, [%rd116];
	setp.ne.s32 	%p67, %r175, -1;
	setp.lt.u32 	%p68, %r176, 999;
	and.pred  	%p69, %p67, %p68;
	mov.u32 	%r176, %r177;
	@%p69 bra 	$L__BB2_43;
$L__BB2_45:
	add.s32 	%r60, %r177, -1;
	mul.wide.s32 	%rd117, %r177, 4;
	add.s64 	%rd118, %rd5, %rd117;
	ld.local.u32 	%r135, [%rd118+-4];
	cvt.u32.u64 	%r136, %rd22;
	setp.ne.s32 	%p70, %r135, %r136;
	@%p70 bra 	$L__BB2_75;
	setp.eq.s32 	%p71, %r185, 0;
	@%p71 bra 	$L__BB2_55;
	setp.lt.u32 	%p72, %r177, 2;
	@%p72 bra 	$L__BB2_63;
	add.s32 	%r139, %r177, -2;
	and.b32  	%r61, %r60, 3;
	setp.lt.u32 	%p73, %r139, 3;
	mov.b32 	%r181, 1;
	mov.u32 	%r180, %r185;
	@%p73 bra 	$L__BB2_51;
	and.b32  	%r62, %r60, -4;
	mov.b32 	%r178, 1;
	mov.u32 	%r180, %r185;
$L__BB2_50:
	mul.wide.u32 	%rd119, %r178, 4;
	add.s64 	%rd120, %rd5, %rd119;
	ld.local.s32 	%rd121, [%rd120];
	mul.wide.s32 	%rd122, %r180, 8;
	add.s64 	%rd123, %rd7, %rd122;
	st.local.u64 	[%rd123], %rd121;
	ld.local.v2.u32 	{%r141, %r142}, [%rd120+4];
	cvt.s64.s32 	%rd124, %r141;
	st.local.u64 	[%rd123+8], %rd124;
	cvt.s64.s32 	%rd125, %r142;
	st.local.u64 	[%rd123+16], %rd125;
	ld.local.s32 	%rd126, [%rd120+12];
	add.s32 	%r180, %r180, 4;
	st.local.u64 	[%rd123+24], %rd126;
	add.s32 	%r181, %r178, 4;
	add.s32 	%r143, %r178, 3;
	setp.ne.s32 	%p74, %r143, %r62;
	mov.u32 	%r178, %r181;
	@%p74 bra 	$L__BB2_50;
$L__BB2_51:
	setp.eq.s32 	%p75, %r61, 0;
	mov.u32 	%r185, %r180;
	@%p75 bra 	$L__BB2_63;
	mul.wide.u32 	%rd127, %r181, 4;
	add.s64 	%rd23, %rd5, %rd127;
	ld.local.s32 	%rd128, [%rd23];
	add.s32 	%r185, %r180, 1;
	mul.wide.s32 	%rd129, %r180, 8;
	add.s64 	%rd24, %rd7, %rd129;
	st.local.u64 	[%rd24], %rd128;
	setp.eq.s32 	%p76, %r61, 1;
	@%p76 bra 	$L__BB2_63;
	ld.local.s32 	%rd130, [%rd23+4];
	add.s32 	%r185, %r180, 2;
	st.local.u64 	[%rd24+8], %rd130;
	setp.eq.s32 	%p77, %r61, 2;
	@%p77 bra 	$L__BB2_63;
	ld.local.s32 	%rd131, [%rd23+8];
	add.s32 	%r185, %r180, 3;
	st.local.u64 	[%rd24+16], %rd131;
	bra.uni 	$L__BB2_63;
$L__BB2_55:
	setp.eq.s32 	%p78, %r177, 0;
	mov.b32 	%r185, 0;
	@%p78 bra 	$L__BB2_63;
	and.b32  	%r73, %r177, 3;
	setp.lt.u32 	%p79, %r177, 4;
	mov.b32 	%r184, 0;
	@%p79 bra 	$L__BB2_59;
	mov.b32 	%r183, 0;
$L__BB2_58:
	mul.wide.u32 	%rd132, %r183, 4;
	add.s64 	%rd133, %rd5, %rd132;
	ld.local.v4.u32 	{%r147, %r148, %r149, %r150}, [%rd133];
	cvt.s64.s32 	%rd134, %r147;
	mul.wide.u32 	%rd135, %r183, 8;
	add.s64 	%rd136, %rd7, %rd135;
	cvt.s64.s32 	%rd137, %r148;
	st.local.v2.u64 	[%rd136], {%rd134, %rd137};
	cvt.s64.s32 	%rd138, %r149;
	cvt.s64.s32 	%rd139, %r150;
	add.s32 	%r183, %r183, 4;
	st.local.v2.u64 	[%rd136+16], {%rd138, %rd139};
	and.b32  	%r184, %r177, 2147483644;
	setp.ne.s32 	%p80, %r183, %r184;
	@%p80 bra 	$L__BB2_58;
$L__BB2_59:
	setp.eq.s32 	%p81, %r73, 0;
	mov.u32 	%r185, %r177;
	@%p81 bra 	$L__BB2_63;
	mul.wide.u32 	%rd140, %r184, 4;
	add.s64 	%rd25, %rd5, %rd140;
	ld.local.s32 	%rd141, [%rd25];
	mul.wide.u32 	%rd142, %r184, 8;
	add.s64 	%rd26, %rd7, %rd142;
	st.local.u64 	[%rd26], %rd141;
	setp.eq.s32 	%p82, %r73, 1;
	mov.u32 	%r185, %r177;
	@%p82 bra 	$L__BB2_63;
	ld.local.s32 	%rd143, [%rd25+4];
	st.local.u64 	[%rd26+8], %rd143;
	setp.eq.s32 	%p83, %r73, 2;
	mov.u32 	%r185, %r177;
	@%p83 bra 	$L__BB2_63;
	ld.local.s32 	%rd144, [%rd25+8];
	st.local.u64 	[%rd26+16], %rd144;
	mov.u32 	%r185, %r177;
$L__BB2_63:
	setp.gt.s32 	%p84, %r54, %r99;
	selp.b64 	%rd27, 0, %rd182, %p84;
	mul.wide.u32 	%rd145, %r160, 8;
	add.s64 	%rd28, %rd3, %rd145;
	ld.global.u64 	%rd175, [%rd28];
$L__BB2_64:
	mov.u64 	%rd30, %rd175;
	atom.relaxed.global.cas.b64 	%rd175, [%rd28], %rd30, %rd30;
	setp.ne.s64 	%p85, %rd30, %rd175;
	@%p85 bra 	$L__BB2_64;
	add.s64 	%rd146, %rd27, %rd181;
	min.s64 	%rd32, %rd146, %rd30;
	setp.lt.s64 	%p86, %rd32, 1;
	@%p86 bra 	$L__BB2_74;
	ld.global.u64 	%rd176, [%rd28];
$L__BB2_67:
	sub.s64 	%rd147, %rd176, %rd32;
	atom.relaxed.global.cas.b64 	%rd35, [%rd28], %rd176, %rd147;
	setp.ne.s64 	%p87, %rd176, %rd35;
	mov.u64 	%rd176, %rd35;
	@%p87 bra 	$L__BB2_67;
	min.s64 	%rd36, %rd27, %rd32;
	sub.s64 	%rd182, %rd182, %rd36;
	ld.global.u64 	%rd177, [%rd12];
$L__BB2_69:
	mov.u64 	%rd39, %rd177;
	add.s64 	%rd148, %rd39, 1;
	atom.relaxed.global.cas.b64 	%rd177, [%rd12], %rd39, %rd148;
	setp.ne.s64 	%p88, %rd39, %rd177;
	@%p88 bra 	$L__BB2_69;
	sub.s64 	%rd149, %rd32, %rd36;
	sub.s64 	%rd181, %rd181, %rd149;
	setp.le.s32 	%p89, %r54, %r99;
	mul.lo.s32 	%r151, %r1, 3000;
	cvt.s64.s32 	%rd42, %r151;
	mad.lo.s64 	%rd150, %rd39, 3, %rd42;
	shl.b64 	%rd151, %rd150, 3;
	add.s64 	%rd152, %rd2, %rd151;
	st.global.u64 	[%rd152], %rd22;
	st.global.u64 	[%rd152+8], %rd149;
	st.global.u64 	[%rd152+16], %rd36;
	setp.lt.s64 	%p90, %rd182, 1;
	or.pred  	%p91, %p89, %p90;
	@%p91 bra 	$L__BB2_74;
	ld.global.u64 	%rd178, [%rd12];
$L__BB2_72:
	mov.u64 	%rd44, %rd178;
	add.s64 	%rd153, %rd44, 1;
	atom.relaxed.global.cas.b64 	%rd178, [%rd12], %rd44, %rd153;
	setp.ne.s64 	%p92, %rd44, %rd178;
	@%p92 bra 	$L__BB2_72;
	cvt.s64.s32 	%rd155, %r186;
	mad.lo.s64 	%rd156, %rd44, 3, %rd42;
	shl.b64 	%rd157, %rd156, 3;
	add.s64 	%rd158, %rd2, %rd157;
	st.global.u64 	[%rd158], %rd155;
	mov.b64 	%rd154, 0;
	st.global.u64 	[%rd158+8], %rd154;
	st.global.u64 	[%rd158+16], %rd182;
	mov.u64 	%rd182, %rd154;
$L__BB2_74:
	ld.global.u32 	%r186, [%rd21];
$L__BB2_75:
	setp.gt.s64 	%p93, %rd181, 0;
	setp.gt.s64 	%p100, %rd182, 0;
	or.pred  	%p94, %p93, %p100;
	@%p94 bra 	$L__BB2_6;
$L__BB2_76:
	cvt.s64.s32 	%rd159, %r185;
	st.global.u64 	[%rd11], %rd159;
	setp.lt.s32 	%p95, %r185, 1;
	@%p95 bra 	$L__BB2_83;
	mul.lo.s32 	%r83, %r1, 1000;
	and.b32  	%r84, %r185, 3;
	setp.lt.u32 	%p96, %r185, 4;
	mov.b32 	%r191, 0;
	@%p96 bra 	$L__BB2_80;
	and.b32  	%r191, %r185, 2147483644;
	neg.s32 	%r190, %r191;
	add.s64 	%rd50, %rd1, 16;
	add.s64 	%rd183, %rd7, 16;
	mov.u32 	%r189, %r83;
$L__BB2_79:
	mul.wide.s32 	%rd160, %r189, 8;
	add.s64 	%rd161, %rd50, %rd160;
	ld.local.v2.u64 	{%rd162, %rd163}, [%rd183+-16];
	st.global.u64 	[%rd161+-16], %rd162;
	st.global.u64 	[%rd161+-8], %rd163;
	ld.local.v2.u64 	{%rd164, %rd165}, [%rd183];
	st.global.u64 	[%rd161], %rd164;
	st.global.u64 	[%rd161+8], %rd165;
	add.s32 	%r190, %r190, 4;
	add.s32 	%r189, %r189, 4;
	add.s64 	%rd183, %rd183, 32;
	setp.ne.s32 	%p97, %r190, 0;
	@%p97 bra 	$L__BB2_79;
$L__BB2_80:
	setp.eq.s32 	%p98, %r84, 0;
	@%p98 bra 	$L__BB2_83;
	add.s32 	%r193, %r191, %r83;
	mul.wide.u32 	%rd166, %r191, 8;
	add.s64 	%rd184, %rd7, %rd166;
	neg.s32 	%r192, %r84;
$L__BB2_82:
	.pragma "nounroll";
	mul.wide.s32 	%rd167, %r193, 8;
	add.s64 	%rd168, %rd1, %rd167;
	ld.local.u64 	%rd169, [%rd184];
	st.global.u64 	[%rd168], %rd169;
	add.s32 	%r193, %r193, 1;
	add.s64 	%rd184, %rd184, 8;
	add.s32 	%r192, %r192, 1;
	setp.ne.s32 	%p99, %r192, 0;
	@%p99 bra 	$L__BB2_82;
$L__BB2_83:
	ret;

}


// ===== COMPILED SASS (sm_100) =====

	.target	sm_100

	.elftype	@"ET_EXEC"


//--------------------- .note.nv.tkinfo           --------------------------
	.section	.note.nv.tkinfo,"",@"SHT_NOTE"
	.sectionflags	@"SHF_NOTE_NV_TKINFO"
	.tkinfo
        /*0018*/ 	.word	0x00000002
        /*0030*/ 	.string	""
        /*0030*/ 	.string	"ptxas"
        /*0030*/ 	.string	"Cuda compilation tools, release 13.0, V13.0.88"
        /*0030*/ 	.string	"Build cuda_13.0.r13.0/compiler.36424714_0"
        /*0030*/ 	.string	"-arch sm_100 -m 64 "



//--------------------- .note.nv.cuinfo           --------------------------
	.section	.note.nv.cuinfo,"",@"SHT_NOTE"
	.sectionflags	@"SHF_NOTE_NV_CUINFO"
        /*0018*/ 	.short	0x0002
        /*001a*/ 	.short	0x0064
        /*001c*/ 	.short	0x0082
	.zero		2


//--------------------- .nv.info                  --------------------------
	.section	.nv.info,"",@"SHT_CUDA_INFO"
	.align	4


	//----- nvinfo : EIATTR_REGCOUNT
	.align		4
        /*0000*/ 	.byte	0x04, 0x2f
        /*0002*/ 	.short	(.L_1 - .L_0)
	.align		4
.L_0:
        /*0004*/ 	.word	index@(_Z11init_kernelPiS_Pxii)
        /*0008*/ 	.word	0x0000001a


	//----- nvinfo : EIATTR_FRAME_SIZE
	.align		4
.L_1:
        /*000c*/ 	.byte	0x04, 0x11
        /*000e*/ 	.short	(.L_3 - .L_2)
	.align		4
.L_2:
        /*0010*/ 	.word	index@(_Z11init_kernelPiS_Pxii)
        /*0014*/ 	.word	0x00000000


	//----- nvinfo : EIATTR_REGCOUNT
	.align		4
.L_3:
        /*0018*/ 	.byte	0x04, 0x2f
        /*001a*/ 	.short	(.L_5 - .L_4)
	.align		4
.L_4:
        /*001c*/ 	.word	index@(_Z11relax_edgesPiS_S_iiPxi)
        /*0020*/ 	.word	0x00000012


	//----- nvinfo : EIATTR_FRAME_SIZE
	.align		4
.L_5:
        /*0024*/ 	.byte	0x04, 0x11
        /*0026*/ 	.short	(.L_7 - .L_6)
	.align		4
.L_6:
        /*0028*/ 	.word	index@(_Z11relax_edgesPiS_S_iiPxi)
        /*002c*/ 	.word	0x00000000


	//----- nvinfo : EIATTR_REGCOUNT
	.align		4
.L_7:
        /*0030*/ 	.byte	0x04, 0x2f
        /*0032*/ 	.short	(.L_9 - .L_8)
	.align		4
.L_8:
        /*0034*/ 	.word	index@(_Z17evacuation_kernelPiS_PxS0_iS0_S0_iiiS0_S0_S0_S0_S_)
        /*0038*/ 	.word	0x00000028


	//----- nvinfo : EIATTR_FRAME_SIZE
	.align		4
.L_9:
        /*003c*/ 	.byte	0x04, 0x11
        /*003e*/ 	.short	(.L_11 - .L_10)
	.align		4
.L_10:
        /*0040*/ 	.word	index@(_Z17evacuation_kernelPiS_PxS0_iS0_S0_iiiS0_S0_S0_S0_S_)
        /*0044*/ 	.word	0x0001b580


	//----- nvinfo : EIATTR_MIN_STACK_SIZE
	.align		4
.L_11:
        /*0048*/ 	.byte	0x04, 0x12
        /*004a*/ 	.short	(.L_13 - .L_12)
	.align		4
.L_12:
        /*004c*/ 	.word	index@(_Z17evacuation_kernelPiS_PxS0_iS0_S0_iiiS0_S0_S0_S0_S_)
        /*0050*/ 	.word	0x0001b580


	//----- nvinfo : EIATTR_MIN_STACK_SIZE
	.align		4
.L_13:
        /*0054*/ 	.byte	0x04, 0x12
        /*0056*/ 	.short	(.L_15 - .L_14)
	.align		4
.L_14:
        /*0058*/ 	.word	index@(_Z11relax_edgesPiS_S_iiPxi)
        /*005c*/ 	.word	0x00000000


	//----- nvinfo : EIATTR_MIN_STACK_SIZE
	.align		4
.L_15:
        /*0060*/ 	.byte	0x04, 0x12
        /*0062*/ 	.short	(.L_17 - .L_16)
	.align		4
.L_16:
        /*0064*/ 	.word	index@(_Z11init_kernelPiS_Pxii)
        /*0068*/ 	.word	0x00000000
.L_17:


//--------------------- .nv.compat                --------------------------
	.section	.nv.compat,"",@"SHT_CUDA_COMPAT_INFO"
	.align	4
        /*0000*/ 	.byte	0x02, 0x09, 0x00, 0x00, 0x02, 0x02, 0x01, 0x00, 0x02, 0x05, 0x05, 0x00, 0x03, 0x07, 0x01, 0x01
        /*0010*/ 	.byte	0x02, 0x03, 0x00, 0x00, 0x02, 0x06, 0x01, 0x00, 0x04, 0x0b, 0x08, 0x00, 0x09, 0x00, 0x00, 0x00
        /*0020*/ 	.byte	0x00, 0x00, 0x00, 0x00


//--------------------- .nv.info._Z17evacuation_kernelPiS_PxS0_iS0_S0_iiiS0_S0_S0_S0_S_ --------------------------
	.section	.nv.info._Z17evacuation_kernelPiS_PxS0_iS0_S0_iiiS0_S0_S0_S0_S_,"",@"SHT_CUDA_INFO"
	.sectionflags	@""
	.align	4


	//----- nvinfo : EIATTR_CUDA_API_VERSION
	.align		4
        /*0000*/ 	.byte	0x04, 0x37
        /*0002*/ 	.short	(.L_19 - .L_18)
.L_18:
        /*0004*/ 	.word	0x00000082


	//----- nvinfo : EIATTR_KPARAM_INFO
	.align		4
.L_19:
        /*0008*/ 	.byte	0x04, 0x17
        /*000a*/ 	.short	(.L_21 - .L_20)
.L_20:
        /*000c*/ 	.word	0x00000000
        /*0010*/ 	.short	0x000e
        /*0012*/ 	.short	0x0068
        /*0014*/ 	.byte	0x00, 0xf5, 0x21, 0x00


	//----- nvinfo : EIATTR_KPARAM_INFO
	.align		4
.L_21:
        /*0018*/ 	.byte	0x04, 0x17
        /*001a*/ 	.short	(.L_23 - .L_22)
.L_22:
        /*001c*/ 	.word	0x00000000
        /*0020*/ 	.short	0x000d
        /*0022*/ 	.short	0x0060
        /*0024*/ 	.byte	0x00, 0xf5, 0x21, 0x00


	//----- nvinfo : EIATTR_KPARAM_INFO
	.align		4
.L_23:
        /*0028*/ 	.byte	0x04, 0x17
        /*002a*/ 	.short	(.L_25 - .L_24)
.L_24:
        /*002c*/ 	.word	0x00000000
        /*0030*/ 	.short	0x000c
        /*0032*/ 	.short	0x0058
        /*0034*/ 	.byte	0x00, 0xf5, 0x21, 0x00


	//----- nvinfo : EIATTR_KPARAM_INFO
	.align		4
.L_25:
        /*0038*/ 	.byte	0x04, 0x17
        /*003a*/ 	.short	(.L_27 - .L_26)
.L_26:
        /*003c*/ 	.word	0x00000000
        /*0040*/ 	.short	0x000b
        /*0042*/ 	.short	0x0050
        /*0044*/ 	.byte	0x00, 0xf5, 0x21, 0x00


	//----- nvinfo : EIATTR_KPARAM_INFO
	.align		4
.L_27:
        /*0048*/ 	.byte	0x04, 0x17
        /*004a*/ 	.short	(.L_29 - .L_28)
.L_28:
        /*004c*/ 	.word	0x00000000
        /*0050*/ 	.short	0x000a
        /*0052*/ 	.short	0x0048
        /*0054*/ 	.byte	0x00, 0xf5, 0x21, 0x00


	//----- nvinfo : EIATTR_KPARAM_INFO
	.align		4
.L_29:
        /*0058*/ 	.byte	0x04, 0x17
        /*005a*/ 	.short	(.L_31 - .L_30)
.L_30:
        /*005c*/ 	.word	0x00000000
        /*0060*/ 	.short	0x0009
        /*0062*/ 	.short	0x0040
        /*0064*/ 	.byte	0x00, 0xf0, 0x11, 0x00


	//----- nvinfo : EIATTR_KPARAM_INFO
	.align		4
.L_31:
        /*0068*/ 	.byte	0x04, 0x17
        /*006a*/ 	.short	(.L_33 - .L_32)
.L_32:
        /*006c*/ 	.word	0x00000000
        /*0070*/ 	.short	0x0008
        /*0072*/ 	.short	0x003c
        /*0074*/ 	.byte	0x00, 0xf0, 0x11, 0x00


	//----- nvinfo : EIATTR_KPARAM_INFO
	.align		4
.L_33:
        /*0078*/ 	.byte	0x04, 0x17
        /*007a*/ 	.short	(.L_35 - .L_34)
.L_34:
        /*007c*/ 	.word	0x00000000
        /*0080*/ 	.short	0x0007
        /*0082*/ 	.short	0x0038
        /*0084*/ 	.byte	0x00, 0xf0, 0x11, 0x00


	//----- nvinfo : EIATTR_KPARAM_INFO
	.align		4
.L_35:
        /*0088*/ 	.byte	0x04, 0x17
        /*008a*/ 	.short	(.L_37 - .L_36)
.L_36:
        /*008c*/ 	.word	0x00000000
        /*0090*/ 	.short	0x0006
        /*0092*/ 	.short	0x0030
        /*0094*/ 	.byte	0x00, 0xf5, 0x21, 0x00


	//----- nvinfo : EIATTR_KPARAM_INFO
	.align		4
.L_37:
        /*0098*/ 	.byte	0x04, 0x17
        /*009a*/ 	.short	(.L_39 - .L_38)
.L_38:
        /*009c*/ 	.word	0x00000000
        /*00a0*/ 	.short	0x0005
        /*00a2*/ 	.short	0x0028
        /*00a4*/ 	.byte	0x00, 0xf5, 0x21, 0x00


	//----- nvinfo : EIATTR_KPARAM_INFO
	.align		4
.L_39:
        /*00a8*/ 	.byte	0x04, 0x17
        /*00aa*/ 	.short	(.L_41 - .L_40)
.L_40:
        /*00ac*/ 	.word	0x00000000
        /*00b0*/ 	.short	0x0004
        /*00b2*/ 	.short	0x0020
        /*00b4*/ 	.byte	0x00, 0xf0, 0x11, 0x00


	//----- nvinfo : EIATTR_KPARAM_INFO
	.align		4
.L_41:
        /*00b8*/ 	.byte	0x04, 0x17
        /*00ba*/ 	.short	(.L_43 - .L_42)
.L_42:
        /*00bc*/ 	.word	0x00000000
        /*00c0*/ 	.short	0x0003
        /*00c2*/ 	.short	0x0018
        /*00c4*/ 	.byte	0x00, 0xf5, 0x21, 0x00


	//----- nvinfo : EIATTR_KPARAM_INFO
	.align		4
.L_43:
        /*00c8*/ 	.byte	0x04, 0x17
        /*00ca*/ 	.short	(.L_45 - .L_44)
.L_44:
        /*00cc*/ 	.word	0x00000000
        /*00d0*/ 	.short	0x0002
        /*00d2*/ 	.short	0x0010
        /*00d4*/ 	.byte	0x00, 0xf5, 0x21, 0x00


	//----- nvinfo : EIATTR_KPARAM_INFO
	.align		4
.L_45:
        /*00d8*/ 	.byte	0x04, 0x17
        /*00da*/ 	.short	(.L_47 - .L_46)
.L_46:
        /*00dc*/ 	.word	0x00000000
        /*00e0*/ 	.short	0x0001
        /*00e2*/ 	.short	0x0008
        /*00e4*/ 	.byte	0x00, 0xf5, 0x21, 0x00


	//----- nvinfo : EIATTR_KPARAM_INFO
	.align		4
.L_47:
        /*00e8*/ 	.byte	0x04, 0x17
        /*00ea*/ 	.short	(.L_49 - .L_48)
.L_48:
        /*00ec*/ 	.word	0x00000000
        /*00f0*/ 	.short	0x0000
        /*00f2*/ 	.short	0x0000
        /*00f4*/ 	.byte	0x00, 0xf5, 0x21, 0x00


	//----- nvinfo : EIATTR_SPARSE_MMA_MASK
	.align		4
.L_49:
        /*00f8*/ 	.byte	0x03, 0x50
        /*00fa*/ 	.short	0x0000


	//----- nvinfo : EIATTR_MAXREG_COUNT
	.align		4
        /*00fc*/ 	.byte	0x03, 0x1b
        /*00fe*/ 	.short	0x00ff


	//----- nvinfo : EIATTR_MERCURY_ISA_VERSION
	.align		4
        /*0100*/ 	.byte	0x03, 0x5f
        /*0102*/ 	.short	0x0101


	//----- nvinfo : EIATTR_VRC_CTA_INIT_COUNT
	.align		4
        /*0104*/ 	.byte	0x02, 0x4a
	.zero		1
	.zero		1


	//----- nvinfo : EIATTR_EXIT_INSTR_OFFSETS
	.align		4
        /*0108*/ 	.byte	0x04, 0x1c
        /*010a*/ 	.short	(.L_51 - .L_50)


	//   ....[0]....
.L_50:
        /*010c*/ 	.word	0x00000080


	//   ....[1]....
        /*0110*/ 	.word	0x00002990


	//   ....[2]....
        /*0114*/ 	.word	0x00003010


	//   ....[3]....
        /*0118*/ 	.word	0x000030e0


	//----- nvinfo : EIATTR_CRS_STACK_SIZE
	.align		4
.L_51:
        /*011c*/ 	.byte	0x04, 0x1e
        /*011e*/ 	.short	(.L_53 - .L_52)
.L_52:
        /*0120*/ 	.word	0x00000000


	//----- nvinfo : EIATTR_CBANK_PARAM_SIZE
	.align		4
.L_53:
        /*0124*/ 	.byte	0x03, 0x19
        /*0126*/ 	.short	0x0070


	//----- nvinfo : EIATTR_PARAM_CBANK
	.align		4
        /*0128*/ 	.byte	0x04, 0x0a
        /*012a*/ 	.short	(.L_55 - .L_54)
	.align		4
.L_54:
        /*012c*/ 	.word	index@(.nv.constant0._Z17evacuation_kernelPiS_PxS0_iS0_S0_iiiS0_S0_S0_S0_S_)
        /*0130*/ 	.short	0x0380
        /*0132*/ 	.short	0x0070


	//----- nvinfo : EIATTR_SW_WAR
	.align		4
.L_55:
        /*0134*/ 	.byte	0x04, 0x36
        /*0136*/ 	.short	(.L_57 - .L_56)
.L_56:
        /*0138*/ 	.word	0x00000008
.L_57:


//--------------------- .nv.info._Z11relax_edgesPiS_S_iiPxi --------------------------
	.section	.nv.info._Z11relax_edgesPiS_S_iiPxi,"",@"SHT_CUDA_INFO"
	.sectionflags	@""
	.align	4


	//----- nvinfo : EIATTR_CUDA_API_VERSION
	.align		4
        /*0000*/ 	.byte	0x04, 0x37
        /*0002*/ 	.short	(.L_59 - .L_58)
.L_58:
        /*0004*/ 	.word	0x00000082


	//----- nvinfo : EIATTR_KPARAM_INFO
	.align		4
.L_59:
        /*0008*/ 	.byte	0x04, 0x17
        /*000a*/ 	.short	(.L_61 - .L_60)
.L_60:
        /*000c*/ 	.word	0x00000000
        /*0010*/ 	.short	0x0006
        /*0012*/ 	.short	0x0028
        /*0014*/ 	.byte	0x00, 0xf0, 0x11, 0x00


	//----- nvinfo : EIATTR_KPARAM_INFO
	.align		4
.L_61:
        /*0018*/ 	.byte	0x04, 0x17
        /*001a*/ 	.short	(.L_63 - .L_62)
.L_62:
        /*001c*/ 	.word	0x00000000
        /*0020*/ 	.short	0x0005
        /*0022*/ 	.short	0x0020
        /*0024*/ 	.byte	0x00, 0xf5, 0x21, 0x00


	//----- nvinfo : EIATTR_KPARAM_INFO
	.align		4
.L_63:
        /*0028*/ 	.byte	0x04, 0x17
        /*002a*/ 	.short	(.L_65 - .L_64)
.L_64:
        /*002c*/ 	.word	0x00000000
        /*0030*/ 	.short	0x0004
        /*0032*/ 	.short	0x001c
        /*0034*/ 	.byte	0x00, 0xf0, 0x11, 0x00


	//----- nvinfo : EIATTR_KPARAM_INFO
	.align		4
.L_65:
        /*0038*/ 	.byte	0x04, 0x17
        /*003a*/ 	.short	(.L_67 - .L_66)
.L_66:
        /*003c*/ 	.word	0x00000000
        /*0040*/ 	.short	0x0003
        /*0042*/ 	.short	0x0018
        /*0044*/ 	.byte	0x00, 0xf0, 0x11, 0x00


	//----- nvinfo : EIATTR_KPARAM_INFO
	.align		4
.L_67:
        /*0048*/ 	.byte	0x04, 0x17
        /*004a*/ 	.short	(.L_69 - .L_68)
.L_68:
        /*004c*/ 	.word	0x00000000
        /*0050*/ 	.short	0x0002
        /*0052*/ 	.short	0x0010
        /*0054*/ 	.byte	0x00, 0xf5, 0x21, 0x00


	//----- nvinfo : EIATTR_KPARAM_INFO
	.align		4
.L_69:
        /*0058*/ 	.byte	0x04, 0x17
        /*005a*/ 	.short	(.L_71 - .L_70)
.L_70:
        /*005c*/ 	.word	0x00000000
        /*0060*/ 	.short	0x0001
        /*0062*/ 	.short	0x0008
        /*0064*/ 	.byte	0x00, 0xf5, 0x21, 0x00


	//----- nvinfo : EIATTR_KPARAM_INFO
	.align		4
.L_71:
        /*0068*/ 	.byte	0x04, 0x17
        /*006a*/ 	.short	(.L_73 - .L_72)
.L_72:
        /*006c*/ 	.word	0x00000000
        /*0070*/ 	.short	0x0000
        /*0072*/ 	.short	0x0000
        /*0074*/ 	.byte	0x00, 0xf5, 0x21, 0x00


	//----- nvinfo : EIATTR_SPARSE_MMA_MASK
	.align		4
.L_73:
        /*0078*/ 	.byte	0x03, 0x50
        /*007a*/ 	.short	0x0000


	//----- nvinfo : EIATTR_MAXREG_COUNT
	.align		4
        /*007c*/ 	.byte	0x03, 0x1b
        /*007e*/ 	.short	0x00ff


	//----- nvinfo : EIATTR_MERCURY_ISA_VERSION
	.align		4
        /*0080*/ 	.byte	0x03, 0x5f
        /*0082*/ 	.short	0x0101


	//----- nvinfo : EIATTR_VRC_CTA_INIT_COUNT
	.align		4
        /*0084*/ 	.byte	0x02, 0x4a
	.zero		1
	.zero		1


	//----- nvinfo : EIATTR_EXIT_INSTR_OFFSETS
	.align		4
        /*0088*/ 	.byte	0x04, 0x1c
        /*008a*/ 	.short	(.L_75 - .L_74)


	//   ....[0]....
.L_74:
        /*008c*/ 	.word	0x00000090


	//   ....[1]....
        /*0090*/ 	.word	0x00000410


	//   ....[2]....
        /*0094*/ 	.word	0x00000450


	//   ....[3]....
        /*0098*/ 	.word	0x000004a0


	//----- nvinfo : EIATTR_CRS_STACK_SIZE
	.align		4
.L_75:
        /*009c*/ 	.byte	0x04, 0x1e
        /*009e*/ 	.short	(.L_77 - .L_76)
.L_76:
        /*00a0*/ 	.word	0x00000000


	//----- nvinfo : EIATTR_CBANK_PARAM_SIZE
	.align		4
.L_77:
        /*00a4*/ 	.byte	0x03, 0x19
        /*00a6*/ 	.short	0x002c


	//----- nvinfo : EIATTR_PARAM_CBANK
	.align		4
        /*00a8*/ 	.byte	0x04, 0x0a
        /*00aa*/ 	.short	(.L_79 - .L_78)
	.align		4
.L_78:
        /*00ac*/ 	.word	index@(.nv.constant0._Z11relax_edgesPiS_S_iiPxi)
        /*00b0*/ 	.short	0x0380
        /*00b2*/ 	.short	0x002c


	//----- nvinfo : EIATTR_SW_WAR
	.align		4
.L_79:
        /*00b4*/ 	.byte	0x04, 0x36
        /*00b6*/ 	.short	(.L_81 - .L_80)
.L_80:
        /*00b8*/ 	.word	0x00000008
.L_81:


//--------------------- .nv.info._Z11init_kernelPiS_Pxii --------------------------
	.section	.nv.info._Z11init_kernelPiS_Pxii,"",@"SHT_CUDA_INFO"
	.sectionflags	@""
	.align	4


	//----- nvinfo : EIATTR_CUDA_API_VERSION
	.align		4
        /*0000*/ 	.byte	0x04, 0x37
        /*0002*/ 	.short	(.L_83 - .L_82)
.L_82:
        /*0004*/ 	.word	0x00000082


	//----- nvinfo : EIATTR_KPARAM_INFO
	.align		4
.L_83:
        /*0008*/ 	.byte	0x04, 0x17
        /*000a*/ 	.short	(.L_85 - .L_84)
.L_84:
        /*000c*/ 	.word	0x00000000
        /*0010*/ 	.short	0x0004
        /*0012*/ 	.short	0x001c
        /*0014*/ 	.byte	0x00, 0xf0, 0x11, 0x00


	//----- nvinfo : EIATTR_KPARAM_INFO
	.align		4
.L_85:
        /*0018*/ 	.byte	0x04, 0x17
        /*001a*/ 	.short	(.L_87 - .L_86)
.L_86:
        /*001c*/ 	.word	0x00000000
        /*0020*/ 	.short	0x0003
        /*0022*/ 	.short	0x0018
        /*0024*/ 	.byte	0x00, 0xf0, 0x11, 0x00


	//----- nvinfo : EIATTR_KPARAM_INFO
	.align		4
.L_87:
        /*0028*/ 	.byte	0x04, 0x17
        /*002a*/ 	.short	(.L_89 - .L_88)
.L_88:
        /*002c*/ 	.word	0x00000000
        /*0030*/ 	.short	0x0002
        /*0032*/ 	.short	0x0010
        /*0034*/ 	.byte	0x00, 0xf5, 0x21, 0x00


	//----- nvinfo : EIATTR_KPARAM_INFO
	.align		4
.L_89:
        /*0038*/ 	.byte	0x04, 0x17
        /*003a*/ 	.short	(.L_91 - .L_90)
.L_90:
        /*003c*/ 	.word	0x00000000
        /*0040*/ 	.short	0x0001
        /*0042*/ 	.short	0x0008
        /*0044*/ 	.byte	0x00, 0xf5, 0x21, 0x00


	//----- nvinfo : EIATTR_KPARAM_INFO
	.align		4
.L_91:
        /*0048*/ 	.byte	0x04, 0x17
        /*004a*/ 	.short	(.L_93 - .L_92)
.L_92:
        /*004c*/ 	.word	0x00000000
        /*0050*/ 	.short	0x0000
        /*0052*/ 	.short	0x0000
        /*0054*/ 	.byte	0x00, 0xf5, 0x21, 0x00


	//----- nvinfo : EIATTR_SPARSE_MMA_MASK
	.align		4
.L_93:
        /*0058*/ 	.byte	0x03, 0x50
        /*005a*/ 	.short	0x0000


	//----- nvinfo : EIATTR_MAXREG_COUNT
	.align		4
        /*005c*/ 	.byte	0x03, 0x1b
        /*005e*/ 	.short	0x00ff


	//----- nvinfo : EIATTR_MERCURY_ISA_VERSION
	.align		4
        /*0060*/ 	.byte	0x03, 0x5f
        /*0062*/ 	.short	0x0101


	//----- nvinfo : EIATTR_VRC_CTA_INIT_COUNT
	.align		4
        /*0064*/ 	.byte	0x02, 0x4a
	.zero		1
	.zero		1


	//----- nvinfo : EIATTR_EXIT_INSTR_OFFSETS
	.align		4
        /*0068*/ 	.byte	0x04, 0x1c
        /*006a*/ 	.short	(.L_95 - .L_94)


	//   ....[0]....
.L_94:
        /*006c*/ 	.word	0x00000070


	//   ....[1]....
        /*0070*/ 	.word	0x000000b0


	//   ....[2]....
        /*0074*/ 	.word	0x00000510


	//   ....[3]....
        /*0078*/ 	.word	0x00000700


	//   ....[4]....
        /*007c*/ 	.word	0x00000850


	//   ....[5]....
        /*0080*/ 	.word	0x00000900


	//----- nvinfo : EIATTR_CBANK_PARAM_SIZE
	.align		4
.L_95:
        /*0084*/ 	.byte	0x03, 0x19
        /*0086*/ 	.short	0x0020


	//----- nvinfo : EIATTR_PARAM_CBANK
	.align		4
        /*0088*/ 	.byte	0x04, 0x0a
        /*008a*/ 	.short	(.L_97 - .L_96)
	.align		4
.L_96:
        /*008c*/ 	.word	index@(.nv.constant0._Z11init_kernelPiS_Pxii)
        /*0090*/ 	.short	0x0380
        /*0092*/ 	.short	0x0020


	//----- nvinfo : EIATTR_SW_WAR
	.align		4
.L_97:
        /*0094*/ 	.byte	0x04, 0x36
        /*0096*/ 	.short	(.L_99 - .L_98)
.L_98:
        /*0098*/ 	.word	0x00000008
.L_99:


//--------------------- .nv.callgraph             --------------------------
	.section	.nv.callgraph,"",@"SHT_CUDA_CALLGRAPH"
	.align	4
	.sectionentsize	8
	.align		4
        /*0000*/ 	.word	0x00000000
	.align		4
        /*0004*/ 	.word	0xffffffff
	.align		4
        /*0008*/ 	.word	0x00000000
	.align		4
        /*000c*/ 	.word	0xfffffffe
	.align		4
        /*0010*/ 	.word	0x00000000
	.align		4
        /*0014*/ 	.word	0xfffffffd
	.align		4
        /*0018*/ 	.word	0x00000000
	.align		4
        /*001c*/ 	.word	0xfffffffc


//--------------------- .text._Z17evacuation_kernelPiS_PxS0_iS0_S0_iiiS0_S0_S0_S0_S_ --------------------------
	.section	.text._Z17evacuation_kernelPiS_PxS0_iS0_S0_iiiS0_S0_S0_S0_S_,"ax",@progbits
	.align	128
        .global         _Z17evacuation_kernelPiS_PxS0_iS0_S0_iiiS0_S0_S0_S0_S_
        .type           _Z17evacuation_kernelPiS_PxS0_iS0_S0_iiiS0_S0_S0_S0_S_,@function
        .size           _Z17evacuation_kernelPiS_PxS0_iS0_S0_iiiS0_S0_S0_S0_S_,(.L_x_64 - _Z17evacuation_kernelPiS_PxS0_iS0_S0_iiiS0_S0_S0_S0_S_)
        .other          _Z17evacuation_kernelPiS_PxS0_iS0_S0_iiiS0_S0_S0_S0_S_,@"STO_CUDA_ENTRY STV_DEFAULT"
_Z17evacuation_kernelPiS_PxS0_iS0_S0_iiiS0_S0_S0_S0_S_:
.text._Z17evacuation_kernelPiS_PxS0_iS0_S0_iiiS0_S0_S0_S0_S_:
[----:B------:R-:W0:Y:S01]  /*0000*/  LDC R1, c[0x0][0x37c] ;  /* 0x0000df00ff017b82 */ /* 0x000e220000000800 */
[----:B------:R-:W1:Y:S07]  /*0010*/  S2R R0, SR_TID.X ;  /* 0x0000000000007919 */ /* 0x000e6e0000002100 */
[----:B------:R-:W1:Y:S01]  /*0020*/  S2UR UR4, SR_CTAID.X ;  /* 0x00000000000479c3 */ /* 0x000e620000002500 */
[----:B------:R-:W2:Y:S01]  /*0030*/  LDCU UR5, c[0x0][0x3a0] ;  /* 0x00007400ff0577ac */ /* 0x000ea20008000800 */
[----:B0-----:R-:W-:-:S06]  /*0040*/  VIADD R1, R1, 0xfffe4a80 ;  /* 0xfffe4a8001017836 */ /* 0x001fcc0000000000 */
[----:B------:R-:W1:Y:S02]  /*0050*/  LDC R31, c[0x0][0x360] ;  /* 0x0000d800ff1f7b82 */ /* 0x000e640000000800 */
[----:B-1----:R-:W-:-:S05]  /*0060*/  IMAD R31, R31, UR4, R0 ;  /* 0x000000041f1f7c24 */ /* 0x002fca000f8e0200 */
[----:B--2---:R-:W-:-:S13]  /*0070*/  ISETP.GE.AND P0, PT, R31, UR5, PT ;  /* 0x000000051f007c0c */ /* 0x004fda000bf06270 */
[----:B------:R-:W-:Y:S05]  /*0080*/  @P0 EXIT ;  /* 0x000000000000094d */ /* 0x000fea0003800000 */
[----:B------:R-:W0:Y:S01]  /*0090*/  LDC.64 R4, c[0x0][0x390] ;  /* 0x0000e400ff047b82 */ /* 0x000e220000000a00 */
[----:B------:R-:W1:Y:S01]  /*00a0*/  LDCU.64 UR6, c[0x0][0x358] ;  /* 0x00006b00ff0677ac */ /* 0x000e620008000a00 */
[----:B------:R-:W-:-:S06]  /*00b0*/  IMAD.SHL.U32 R3, R31, 0x2, RZ ;  /* 0x000000021f037824 */ /* 0x000fcc00078e00ff */
[----:B------:R-:W2:Y:S08]  /*00c0*/  LDC.64 R6, c[0x0][0x398] ;  /* 0x0000e600ff067b82 */ /* 0x000eb00000000a00 */
[----:B------:R-:W3:Y:S08]  /*00d0*/  LDC.64 R8, c[0x0][0x3c8] ;  /* 0x0000f200ff087b82 */ /* 0x000ef00000000a00 */
[----:B------:R-:W4:Y:S01]  /*00e0*/  LDC.64 R20, c[0x0][0x3d8] ;  /* 0x0000f600ff147b82 */ /* 0x000f220000000a00 */
[----:B0-----:R-:W-:Y:S01]  /*00f0*/  IMAD.WIDE R4, R31, 0x8, R4 ;  /* 0x000000081f047825 */ /* 0x001fe200078e0204 */
[----:B------:R0:W-:Y:S04]  /*0100*/  STL.U8 [R1+0xfa0], RZ ;  /* 0x000fa0ff01007387 */ /* 0x0001e80000100000 */
[----:B-1----:R1:W5:Y:S01]  /*0110*/  LDG.E R14, desc[UR6][R4.64] ;  /* 0x00000006040e7981 */ /* 0x002362000c1e1900 */
[----:B--2---:R-:W-:-:S03]  /*0120*/  IMAD.WIDE R6, R3, 0x8, R6 ;  /* 0x0000000803067825 */ /* 0x004fc600078e0206 */
[----:B------:R0:W-:Y:S04]  /*0130*/  STL.U8 [R1+0xfa1], RZ ;  /* 0x000fa1ff01007387 */ /* 0x0001e80000100000 */
[----:B------:R0:W5:Y:S01]  /*0140*/  LDG.E.64 R2, desc[UR6][R6.64] ;  /* 0x0000000606027981 */ /* 0x000162000c1e1b00 */
[----:B---3--:R-:W-:-:S03]  /*0150*/  IMAD.WIDE R8, R31, 0x8, R8 ;  /* 0x000000081f087825 */ /* 0x008fc600078e0208 */
[----:B------:R0:W5:Y:S01]  /*0160*/  LDG.E.64 R12, desc[UR6][R6.64+0x8] ;  /* 0x00000806060c7981 */ /* 0x000162000c1e1b00 */
[----:B----4-:R-:W-:-:S03]  /*0170*/  IMAD.WIDE R20, R31, 0x8, R20 ;  /* 0x000000081f147825 */ /* 0x010fc600078e0214 */
[----:B------:R0:W-:Y:S04]  /*0180*/  STG.E.64 desc[UR6][R8.64], RZ ;  /* 0x000000ff08007986 */ /* 0x0001e8000c101b06 */
[----:B------:R0:W-:Y:S04]  /*0190*/  STL.U8 [R1+0xfa2], RZ ;  /* 0x000fa2ff01007387 */ /* 0x0001e80000100000 */
[----:B------:R0:W-:Y:S04]  /*01a0*/  STL.U8 [R1+0xfa3], RZ ;  /* 0x000fa3ff01007387 */ /* 0x0001e80000100000 */
[----:B------:R0:W-:Y:S04]  /*01b0*/  STL.U8 [R1+0xfa4], RZ ;  /* 0x000fa4ff01007387 */ /* 0x0001e80000100000 */
[----:B------:R0:W-:Y:S04]  /*01c0*/  STL.U8 [R1+0xfa5], RZ ;  /* 0x000fa5ff01007387 */ /* 0x0001e80000100000 */
[----:B------:R0:W-:Y:S04]  /*01d0*/  STL.U8 [R1+0xfa6], RZ ;  /* 0x000fa6ff01007387 */ /* 0x0001e80000100000 */
[----:B------:R0:W-:Y:S04]  /*01e0*/  STL.U8 [R1+0xfa7], RZ ;  /* 0x000fa7ff01007387 */ /* 0x0001e80000100000 */
[----:B------:R0:W-:Y:S04]  /*01f0*/  STL.U8 [R1+0xfa8], RZ ;  /* 0x000fa8ff01007387 */ /* 0x0001e80000100000 */
[----:B------:R0:W-:Y:S04]  /*0200*/  STL.U8 [R1+0xfa9], RZ ;  /* 0x000fa9ff01007387 */ /* 0x0001e80000100000 */
[----:B------:R0:W-:Y:S01]  /*0210*/  STG.E.64 desc[UR6][R20.64], RZ ;  /* 0x000000ff14007986 */ /* 0x0001e2000c101b06 */
[----:B------:R-:W-:-:S02]  /*0220*/  IMAD.MOV.U32 R0, RZ, RZ, 0xa ;  /* 0x0000000aff007424 */ /* 0x000fc400078e00ff */
[----:B-1----:R-:W-:-:S07]  /*0230*/  IMAD.MOV.U32 R4, RZ, RZ, RZ ;  /* 0x000000ffff047224 */ /* 0x002fce00078e00ff */
.L_x_0:
[----:B-1----:R-:W-:Y:S01]  /*0240*/  IMAD.IADD R5, R1, 0x1, R0 ;  /* 0x0000000101057824 */ /* 0x002fe200078e0200 */
[----:B------:R-:W-:-:S04]  /*0250*/  IADD3 R0, P0, PT, R0, 0xa5, RZ ;  /* 0x000000a500007810 */ /* 0x000fc80007f1e0ff */
[----:B------:R1:W-:Y:S01]  /*0260*/  STL.U8 [R5+0xfa0], RZ ;  /* 0x000fa0ff05007387 */ /* 0x0003e20000100000 */
[----:B------:R-:W-:Y:S01]  /*0270*/  IMAD.X R4, RZ, RZ, R4, P0 ;  /* 0x000000ffff047224 */ /* 0x000fe200000e0604 */
[----:B------:R-:W-:Y:S02]  /*0280*/  ISETP.GE.U32.AND P0, PT, R0, 0x186a0, PT ;  /* 0x000186a00000780c */ /* 0x000fe40003f06070 */
[----:B------:R1:W-:Y:S02]  /*0290*/  STL.U8 [R5+0xfa1], RZ ;  /* 0x000fa1ff05007387 */ /* 0x0003e40000100000 */
[----:B------:R-:W-:Y:S02]  /*02a0*/  ISETP.GE.U32.AND.EX P0, PT, R4, RZ, PT, P0 ;  /* 0x000000ff0400720c */ /* 0x000fe40003f06100 */
        /* <DEDUP_REMOVED lines=162> */
[----:B------:R1:W-:Y:S01]  /*0cd0*/  STL.U8 [R5+0x1044], RZ ;  /* 0x001044ff05007387 */ /* 0x0003e20000100000 */
[----:B------:R-:W-:Y:S05]  /*0ce0*/  @!P0 BRA `(.L_x_0) ;  /* 0xfffffff400548947 */ /* 0x000fea000383ffff */
[----:B------:R-:W2:Y:S01]  /*0cf0*/  LDC R16, c[0x0][0x3b8] ;  /* 0x0000ee00ff107b82 */ /* 0x000ea20000000800 */
[CC--:B-----5:R-:W-:Y:S01]  /*0d00*/  ISETP.GT.U32.AND P0, PT, R2.reuse, R12.reuse, PT ;  /* 0x0000000c0200720c */ /* 0x0e0fe20003f04070 */
[----:B------:R-:W3:Y:S01]  /*0d10*/  LDCU UR8, c[0x0][0x3c0] ;  /* 0x00007800ff0877ac */ /* 0x000ee20008000800 */
[----:B------:R-:W-:Y:S01]  /*0d20*/  BSSY B0, `(.L_x_1) ;  /* 0x00001c1000007945 */ /* 0x000fe20003800000 */
[----:B0-----:R-:W-:Y:S01]  /*0d30*/  IMAD.MOV.U32 R8, RZ, RZ, RZ ;  /* 0x000000ffff087224 */ /* 0x001fe200078e00ff */
[----:B------:R-:W-:Y:S01]  /*0d40*/  ISETP.GT.AND.EX P0, PT, R3, R13, PT, P0 ;  /* 0x0000000d0300720c */ /* 0x000fe20003f04300 */
[----:B------:R-:W0:Y:S03]  /*0d50*/  LDCU UR9, c[0x0][0x3bc] ;  /* 0x00007780ff0977ac */ /* 0x000e260008000800 */
[----:B------:R-:W-:-:S04]  /*0d60*/  SEL R0, R2, R12, P0 ;  /* 0x0000000c02007207 */ /* 0x000fc80000000000 */
[----:B------:R-:W-:Y:S02]  /*0d70*/  ISETP.GE.U32.AND P1, PT, R0, 0x1, PT ;  /* 0x000000010000780c */ /* 0x000fe40003f26070 */
[----:B------:R-:W-:Y:S02]  /*0d80*/  SEL R0, R3, R13, P0 ;  /* 0x0000000d03007207 */ /* 0x000fe40000000000 */
[----:B------:R-:W-:Y:S02]  /*0d90*/  ISETP.GT.U32.AND P0, PT, R12, RZ, PT ;  /* 0x000000ff0c00720c */ /* 0x000fe40003f04070 */
[----:B------:R-:W-:Y:S01]  /*0da0*/  ISETP.GE.AND.EX P1, PT, R0, RZ, PT, P1 ;  /* 0x000000ff0000720c */ /* 0x000fe20003f26310 */
[----:B------:R-:W-:Y:S01]  /*0db0*/  VIADD R0, R1, 0x19640 ;  /* 0x0001964001007836 */ /* 0x000fe20000000000 */
[----:B------:R-:W-:Y:S02]  /*0dc0*/  ISETP.GT.AND.EX P0, PT, R13, RZ, PT, P0 ;  /* 0x000000ff0d00720c */ /* 0x000fe40003f04300 */
[----:B--2---:R-:W-:-:S13]  /*0dd0*/  ISETP.LT.OR P1, PT, R16, 0x1, !P1 ;  /* 0x000000011000780c */ /* 0x004fda0004f21670 */
[----:B0--3--:R-:W-:Y:S05]  /*0de0*/  @P1 BRA `(.L_x_2) ;  /* 0x0000001800d01947 */ /* 0x009fea0003800000 */
[C---:B------:R-:W-:Y:S01]  /*0df0*/  LOP3.LUT R15, R16.reuse, 0x3, RZ, 0xc0, !PT ;  /* 0x00000003100f7812 */ /* 0x040fe200078ec0ff */
[----:B------:R-:W-:Y:S01]  /*0e00*/  IMAD.MOV.U32 R8, RZ, RZ, RZ ;  /* 0x000000ffff087224 */ /* 0x000fe200078e00ff */
[----:B------:R-:W-:-:S07]  /*0e10*/  LOP3.LUT R16, R16, 0x7ffffffc, RZ, 0xc0, !PT ;  /* 0x7ffffffc10107812 */ /* 0x000fce00078ec0ff */
.L_x_44:
[----:B0-----:R-:W0:Y:S01]  /*0e20*/  LDCU UR4, c[0x0][0x3b8] ;  /* 0x00007700ff0477ac */ /* 0x001e220008000800 */
[----:B------:R-:W-:Y:S01]  /*0e30*/  ISETP.EQ.U32.AND P1, PT, R2, RZ, PT ;  /* 0x000000ff0200720c */ /* 0x000fe20003f22070 */
[----:B------:R-:W-:Y:S02]  /*0e40*/  IMAD.MOV.U32 R24, RZ, RZ, -0x1 ;  /* 0xffffffffff187424 */ /* 0x000fe400078e00ff */
[----:B--2---:R-:W-:Y:S01]  /*0e50*/  IMAD.MOV.U32 R4, RZ, RZ, 0x7fffffff ;  /* 0x7fffffffff047424 */ /* 0x004fe200078e00ff */
[----:B------:R-:W-:Y:S01]  /*0e60*/  ISETP.EQ.AND.EX P0, PT, R3, RZ, P0, P1 ;  /* 0x000000ff0300720c */ /* 0x000fe20000702310 */
[----:B-1----:R-:W-:Y:S01]  /*0e70*/  IMAD.MOV.U32 R5, RZ, RZ, RZ ;  /* 0x000000ffff057224 */ /* 0x002fe200078e00ff */
[----:B0-----:R-:W-:-:S09]  /*0e80*/  UISETP.GE.U32.AND UP0, UPT, UR4, 0x4, UPT ;  /* 0x000000040400788c */ /* 0x001fd2000bf06070 */
[----:B---3-5:R-:W-:Y:S05]  /*0e90*/  BRA.U !UP0, `(.L_x_3) ;  /* 0x0000000508507547 */ /* 0x028fea000b800000 */
[----:B------:R-:W0:Y:S01]  /*0ea0*/  LDC.64 R6, c[0x0][0x380] ;  /* 0x0000e000ff067b82 */ /* 0x000e220000000a00 */
[----:B------:R-:W-:Y:S01]  /*0eb0*/  BSSY.RECONVERGENT B1, `(.L_x_4) ;  /* 0x0000051000017945 */ /* 0x000fe20003800200 */
[----:B------:R-:W-:Y:S02]  /*0ec0*/  IMAD.MOV.U32 R24, RZ, RZ, -0x1 ;  /* 0xffffffffff187424 */ /* 0x000fe400078e00ff */
[----:B------:R-:W-:Y:S02]  /*0ed0*/  IMAD.MOV.U32 R4, RZ, RZ, 0x7fffffff ;  /* 0x7fffffffff047424 */ /* 0x000fe400078e00ff */
[----:B------:R-:W-:-:S07]  /*0ee0*/  IMAD.MOV.U32 R5, RZ, RZ, RZ ;  /* 0x000000ffff057224 */ /* 0x000fce00078e00ff */
.L_x_13:
[----:B------:R-:W-:Y:S01]  /*0ef0*/  IMAD.IADD R19, R1, 0x1, R5 ;  /* 0x0000000101137824 */ /* 0x000fe200078e0205 */
[----:B------:R-:W1:Y:S04]  /*0f00*/  LDC.64 R10, c[0x0][0x3b0] ;  /* 0x0000ec00ff0a7b82 */ /* 0x000e680000000a00 */
[----:B------:R-:W2:Y:S04]  /*0f10*/  LDL.U8 R22, [R19+0xfa0] ;  /* 0x000fa00013167983 */ /* 0x000ea80000100000 */
[----:B------:R-:W3:Y:S04]  /*0f20*/  LDL.U8 R9, [R19+0xfa1] ;  /* 0x000fa10013097983 */ /* 0x000ee80000100000 */
[----:B------:R-:W4:Y:S04]  /*0f30*/  LDL.U8 R17, [R19+0xfa2] ;  /* 0x000fa20013117983 */ /* 0x000f280000100000 */
[----:B------:R-:W5:Y:S01]  /*0f40*/  LDL.U8 R18, [R19+0xfa3] ;  /* 0x000fa30013127983 */ /* 0x000f620000100000 */
[----:B------:R-:W-:Y:S01]  /*0f50*/  BSSY.RECONVERGENT B2, `(.L_x_5) ;  /* 0x0000013000027945 */ /* 0x000fe20003800200 */
[----:B-1----:R-:W-:Y:S01]  /*0f60*/  IMAD.WIDE.U32 R10, R5, 0x8, R10 ;  /* 0x00000008050a7825 */ /* 0x002fe200078e000a */
[----:B--2---:R-:W-:-:S02]  /*0f70*/  ISETP.NE.AND P1, PT, R22, RZ, PT ;  /* 0x000000ff1600720c */ /* 0x004fc40003f25270 */
[----:B---3--:R-:W-:Y:S02]  /*0f80*/  ISETP.NE.AND P4, PT, R9, RZ, PT ;  /* 0x000000ff0900720c */ /* 0x008fe40003f85270 */
[----:B----4-:R-:W-:Y:S02]  /*0f90*/  ISETP.NE.AND P2, PT, R17, RZ, PT ;  /* 0x000000ff1100720c */ /* 0x010fe40003f45270 */
[----:B-----5:R-:W-:-:S07]  /*0fa0*/  ISETP.NE.AND P3, PT, R18, RZ, PT ;  /* 0x000000ff1200720c */ /* 0x020fce0003f65270 */
[----:B------:R-:W-:Y:S06]  /*0fb0*/  @P1 BRA `(.L_x_6) ;  /* 0x0000000000301947 */ /* 0x000fec0003800000 */
[----:B------:R-:W2:Y:S02]  /*0fc0*/  LDG.E.64 R18, desc[UR6][R10.64] ;  /* 0x000000060a127981 */ /* 0x000ea4000c1e1b00 */
[----:B--2---:R-:W-:-:S04]  /*0fd0*/  ISETP.GE.U32.AND P1, PT, R18, 0x1, PT ;  /* 0x000000011200780c */ /* 0x004fc80003f26070 */
[----:B------:R-:W-:-:S13]  /*0fe0*/  ISETP.GE.AND.EX P1, PT, R19, RZ, PT, P1 ;  /* 0x000000ff1300720c */ /* 0x000fda0003f26310 */
[----:B------:R-:W-:Y:S05]  /*0ff0*/  @!P1 BRA `(.L_x_6) ;  /* 0x0000000000209947 */ /* 0x000fea0003800000 */
[----:B------:R-:W-:-:S04]  /*1000*/  IMAD R19, R5, UR8, R14 ;  /* 0x0000000805137c24 */ /* 0x000fc8000f8e020e */
[----:B0-----:R-:W-:-:S06]  /*1010*/  IMAD.WIDE R18, R19, 0x4, R6 ;  /* 0x0000000413127825 */ /* 0x001fcc00078e0206 */
[----:B------:R-:W2:Y:S02]  /*1020*/  LDG.E R19, desc[UR6][R18.64] ;  /* 0x0000000612137981 */ /* 0x000ea4000c1e1900 */
[----:B--2---:R-:W-:-:S04]  /*1030*/  ISETP.GT.AND P1, PT, R19, UR9, P0 ;  /* 0x0000000913007c0c */ /* 0x004fc80008724270 */
[----:B------:R-:W-:-:S13]  /*1040*/  ISETP.EQ.OR P1, PT, R19, 0x7fffffff, P1 ;  /* 0x7fffffff1300780c */ /* 0x000fda0000f22670 */
[----:B------:R-:W-:Y:S02]  /*1050*/  @!P1 ISETP.GE.AND P5, PT, R19, R4, PT ;  /* 0x000000041300920c */ /* 0x000fe40003fa6270 */
[----:B------:R-:W-:Y:S02]  /*1060*/  @!P1 VIMNMX R4, PT, PT, R4, R19, PT ;  /* 0x0000001304049248 */ /* 0x000fe40003fe0100 */
[----:B------:R-:W-:-:S09]  /*1070*/  @!P1 SEL R24, R5, R24, !P5 ;  /* 0x0000001805189207 */ /* 0x000fd20006800000 */
.L_x_6:
[----:B------:R-:W-:Y:S05]  /*1080*/  BSYNC.RECONVERGENT B2 ;  /* 0x0000000000027941 */ /* 0x000fea0003800200 */
.L_x_5:
[----:B------:R-:W-:Y:S04]  /*1090*/  BSSY.RECONVERGENT B2, `(.L_x_7) ;  /* 0x000000f000027945 */ /* 0x000fe80003800200 */
[----:B------:R-:W-:Y:S05]  /*10a0*/  @P4 BRA `(.L_x_8) ;  /* 0x0000000000344947 */ /* 0x000fea0003800000 */
[----:B------:R-:W2:Y:S02]  /*10b0*/  LDG.E.64 R18, desc[UR6][R10.64+0x8] ;  /* 0x000008060a127981 */ /* 0x000ea4000c1e1b00 */
[----:B--2---:R-:W-:-:S04]  /*10c0*/  ISETP.GE.U32.AND P1, PT, R18, 0x1, PT ;  /* 0x000000011200780c */ /* 0x004fc80003f26070 */
[----:B------:R-:W-:-:S13]  /*10d0*/  ISETP.GE.AND.EX P1, PT, R19, RZ, PT, P1 ;  /* 0x000000ff1300720c */ /* 0x000fda0003f26310 */
[----:B------:R-:W-:Y:S05]  /*10e0*/  @!P1 BRA `(.L_x_8) ;  /* 0x0000000000249947 */ /* 0x000fea0003800000 */
[----:B------:R-:W-:-:S04]  /*10f0*/  VIADD R9, R5, 0x1 ;  /* 0x0000000105097836 */ /* 0x000fc80000000000 */
        /* <DEDUP_REMOVED lines=8> */
.L_x_8:
[----:B------:R-:W-:Y:S05]  /*1180*/  BSYNC.RECONVERGENT B2 ;  /* 0x0000000000027941 */ /* 0x000fea0003800200 */
.L_x_7:
        /* <DEDUP_REMOVED lines=15> */
.L_x_10:
[----:B------:R-:W-:Y:S05]  /*1280*/  BSYNC.RECONVERGENT B2 ;  /* 0x0000000000027941 */ /* 0x000fea0003800200 */
.L_x_9:
        /* <DEDUP_REMOVED lines=15> */
.L_x_12:
[----:B------:R-:W-:Y:S05]  /*1380*/  BSYNC.RECONVERGENT B2 ;  /* 0x0000000000027941 */ /* 0x000fea0003800200 */
.L_x_11:
[----:B------:R-:W-:-:S05]  /*1390*/  VIADD R5, R5, 0x4 ;  /* 0x0000000405057836 */ /* 0x000fca0000000000 */
[----:B------:R-:W-:-:S13]  /*13a0*/  ISETP.NE.AND P1, PT, R5, R16, PT ;  /* 0x000000100500720c */ /* 0x000fda0003f25270 */
[----:B------:R-:W-:Y:S05]  /*13b0*/  @P1 BRA `(.L_x_13) ;  /* 0xfffffff800cc1947 */ /* 0x000fea000383ffff */
[----:B------:R-:W-:Y:S05]  /*13c0*/  BSYNC.RECONVERGENT B1 ;  /* 0x0000000000017941 */ /* 0x000fea0003800200 */
.L_x_4:
[----:B------:R-:W-:-:S07]  /*13d0*/  IMAD.MOV.U32 R5, RZ, RZ, R16 ;  /* 0x000000ffff057224 */ /* 0x000fce00078e0010 */
.L_x_3:
[----:B------:R-:W-:-:S13]  /*13e0*/  ISETP.NE.AND P1, PT, R15, RZ, PT ;  /* 0x000000ff0f00720c */ /* 0x000fda0003f25270 */
[----:B------:R-:W-:Y:S05]  /*13f0*/  @!P1 BRA `(.L_x_14) ;  /* 0x0000000400109947 */ /* 0x000fea0003800000 */
[----:B------:R-:W-:Y:S01]  /*1400*/  IMAD.IADD R9, R1, 0x1, R5 ;  /* 0x0000000101097824 */ /* 0x000fe200078e0205 */
[----:B0-----:R-:W0:Y:S04]  /*1410*/  LDC.64 R6, c[0x0][0x3b0] ;  /* 0x0000ec00ff067b82 */ /* 0x001e280000000a00 */
[----:B------:R-:W2:Y:S01]  /*1420*/  LDL.U8 R10, [R9+0xfa0] ;  /* 0x000fa000090a7983 */ /* 0x000ea20000100000 */
[----:B------:R-:W-:Y:S01]  /*1430*/  BSSY.RECONVERGENT B1, `(.L_x_15) ;  /* 0x0000014000017945 */ /* 0x000fe20003800200 */
[----:B------:R-:W-:Y:S01]  /*1440*/  ISETP.NE.AND P2, PT, R15, 0x1, PT ;  /* 0x000000010f00780c */ /* 0x000fe20003f45270 */
[----:B0-----:R-:W-:Y:S01]  /*1450*/  IMAD.WIDE.U32 R6, R5, 0x8, R6 ;  /* 0x0000000805067825 */ /* 0x001fe200078e0006 */
[----:B--2---:R-:W-:-:S13]  /*1460*/  ISETP.NE.AND P1, PT, R10, RZ, PT ;  /* 0x000000ff0a00720c */ /* 0x004fda0003f25270 */
[----:B------:R-:W-:Y:S05]  /*1470*/  @P1 BRA `(.L_x_16) ;  /* 0x00000000003c1947 */ /* 0x000fea0003800000 */
[----:B------:R-:W2:Y:S02]  /*1480*/  LDG.E.64 R10, desc[UR6][R6.64] ;  /* 0x00000006060a7981 */ /* 0x000ea4000c1e1b00 */
[----:B--2---:R-:W-:-:S04]  /*1490*/  ISETP.GE.U32.AND P1, PT, R10, 0x1, PT ;  /* 0x000000010a00780c */ /* 0x004fc80003f26070 */
[----:B------:R-:W-:-:S13]  /*14a0*/  ISETP.GE.AND.EX P1, PT, R11, RZ, PT, P1 ;  /* 0x000000ff0b00720c */ /* 0x000fda0003f26310 */
[----:B------:R-:W-:Y:S05]  /*14b0*/  @!P1 BRA `(.L_x_16) ;  /* 0x00000000002c9947 */ /* 0x000fea0003800000 */
[----:B------:R-:W0:Y:S01]  /*14c0*/  LDC.64 R10, c[0x0][0x380] ;  /* 0x0000e000ff0a7b82 */ /* 0x000e220000000a00 */
[----:B------:R-:W1:Y:S02]  /*14d0*/  LDCU UR4, c[0x0][0x3c0] ;  /* 0x00007800ff0477ac */ /* 0x000e640008000800 */
[----:B-1----:R-:W-:Y:S01]  /*14e0*/  IMAD R17, R5, UR4, R14 ;  /* 0x0000000405117c24 */ /* 0x002fe2000f8e020e */
[----:B------:R-:W1:Y:S03]  /*14f0*/  LDCU UR4, c[0x0][0x3bc] ;  /* 0x00007780ff0477ac */ /* 0x000e660008000800 */
[----:B0-----:R-:W-:-:S06]  /*1500*/  IMAD.WIDE R10, R17, 0x4, R10 ;  /* 0x00000004110a7825 */ /* 0x001fcc00078e020a */
[----:B------:R-:W1:Y:S02]  /*1510*/  LDG.E R11, desc[UR6][R10.64] ;  /* 0x000000060a0b7981 */ /* 0x000e64000c1e1900 */
[----:B-1----:R-:W-:-:S04]  /*1520*/  ISETP.GT.AND P1, PT, R11, UR4, P0 ;  /* 0x000000040b007c0c */ /* 0x002fc80008724270 */
[----:B------:R-:W-:-:S13]  /*1530*/  ISETP.EQ.OR P1, PT, R11, 0x7fffffff, P1 ;  /* 0x7fffffff0b00780c */ /* 0x000fda0000f22670 */
[CC--:B------:R-:W-:Y:S02]  /*1540*/  @!P1 ISETP.GE.AND P3, PT, R11.reuse, R4.reuse, PT ;  /* 0x000000040b00920c */ /* 0x0c0fe40003f66270 */
[----:B------:R-:W-:Y:S02]  /*1550*/  @!P1 VIMNMX R4, PT, PT, R11, R4, PT ;  /* 0x000000040b049248 */ /* 0x000fe40003fe0100 */
[----:B------:R-:W-:-:S09]  /*1560*/  @!P1 SEL R24, R5, R24, !P3 ;  /* 0x0000001805189207 */ /* 0x000fd20005800000 */
.L_x_16:
[----:B------:R-:W-:Y:S05]  /*1570*/  BSYNC.RECONVERGENT B1 ;  /* 0x0000000000017941 */ /* 0x000fea0003800200 */
.L_x_15:
[----:B------:R-:W-:Y:S04]  /*1580*/  BSSY.RECONVERGENT B1, `(.L_x_14) ;  /* 0x000002b000017945 */ /* 0x000fe80003800200 */
[----:B------:R-:W-:Y:S05]  /*1590*/  @!P2 BRA `(.L_x_17) ;  /* 0x0000000000a4a947 */ /* 0x000fea0003800000 */
[----:B------:R-:W2:Y:S01]  /*15a0*/  LDL.U8 R10, [R9+0xfa1] ;  /* 0x000fa100090a7983 */ /* 0x000ea20000100000 */
[----:B------:R-:W-:Y:S01]  /*15b0*/  BSSY.RECONVERGENT B2, `(.L_x_18) ;  /* 0x0000014000027945 */ /* 0x000fe20003800200 */
[----:B------:R-:W-:Y:S02]  /*15c0*/  ISETP.NE.AND P2, PT, R15, 0x2, PT ;  /* 0x000000020f00780c */ /* 0x000fe40003f45270 */
[----:B--2---:R-:W-:-:S13]  /*15d0*/  ISETP.NE.AND P1, PT, R10, RZ, PT ;  /* 0x000000ff0a00720c */ /* 0x004fda0003f25270 */
[----:B------:R-:W-:Y:S05]  /*15e0*/  @P1 BRA `(.L_x_19) ;  /* 0x0000000000401947 */ /* 0x000fea0003800000 */
[----:B------:R-:W2:Y:S02]  /*15f0*/  LDG.E.64 R10, desc[UR6][R6.64+0x8] ;  /* 0x00000806060a7981 */ /* 0x000ea4000c1e1b00 */
[----:B--2---:R-:W-:-:S04]  /*1600*/  ISETP.GE.U32.AND P1, PT, R10, 0x1, PT ;  /* 0x000000010a00780c */ /* 0x004fc80003f26070 */
[----:B------:R-:W-:-:S13]  /*1610*/  ISETP.GE.AND.EX P1, PT, R11, RZ, PT, P1 ;  /* 0x000000ff0b00720c */ /* 0x000fda0003f26310 */
[----:B------:R-:W-:Y:S05]  /*1620*/  @!P1 BRA `(.L_x_19) ;  /* 0x0000000000309947 */ /* 0x000fea0003800000 */
[----:B------:R-:W0:Y:S01]  /*1630*/  LDC.64 R10, c[0x0][0x380] ;  /* 0x0000e000ff0a7b82 */ /* 0x000e220000000a00 */
[----:B------:R-:W1:Y:S01]  /*1640*/  LDCU UR4, c[0x0][0x3c0] ;  /* 0x00007800ff0477ac */ /* 0x000e620008000800 */
[----:B------:R-:W-:-:S04]  /*1650*/  VIADD R19, R5, 0x1 ;  /* 0x0000000105137836 */ /* 0x000fc80000000000 */
        /* <DEDUP_REMOVED lines=9> */
.L_x_19:
[----:B------:R-:W-:Y:S05]  /*16f0*/  BSYNC.RECONVERGENT B2 ;  /* 0x0000000000027941 */ /* 0x000fea0003800200 */
.L_x_18:
[----:B------:R-:W-:Y:S05]  /*1700*/  @!P2 BRA `(.L_x_17) ;  /* 0x000000000048a947 */ /* 0x000fea0003800000 */
[----:B------:R-:W2:Y:S02]  /*1710*/  LDL.U8 R9, [R9+0xfa2] ;  /* 0x000fa20009097983 */ /* 0x000ea40000100000 */
        /* <DEDUP_REMOVED lines=15> */
[----:B------:R-:W-:-:S04]  /*1810*/  @!P0 ISETP.GE.AND P1, PT, R7, R4, PT ;  /* 0x000000040700820c */ /* 0x000fc80003f26270 */
[----:B------:R-:W-:-:S09]  /*1820*/  @!P0 SEL R24, R9, R24, !P1 ;  /* 0x0000001809188207 */ /* 0x000fd20004800000 */
.L_x_17:
[----:B------:R-:W-:Y:S05]  /*1830*/  BSYNC.RECONVERGENT B1 ;  /* 0x0000000000017941 */ /* 0x000fea0003800200 */
.L_x_14:
[----:B------:R-:W-:-:S13]  /*1840*/  ISETP.GE.AND P0, PT, R24, RZ, PT ;  /* 0x000000ff1800720c */ /* 0x000fda0003f06270 */
[----:B------:R-:W-:Y:S05]  /*1850*/  @!P0 BRA `(.L_x_2) ;  /* 0x0000001000348947 */ /* 0x000fea0003800000 */
[----:B------:R-:W1:Y:S01]  /*1860*/  LDC.64 R18, c[0x0][0x3a8] ;  /* 0x0000ea00ff127b82 */ /* 0x000e620000000a00 */
[----:B------:R-:W2:Y:S07]  /*1870*/  LDCU UR4, c[0x0][0x3c0] ;  /* 0x00007800ff0477ac */ /* 0x000eae0008000800 */
[----:B------:R-:W3:Y:S01]  /*1880*/  LDC.64 R4, c[0x0][0x380] ;  /* 0x0000e000ff047b82 */ /* 0x000ee20000000a00 */
[----:B0-----:R-:W-:Y:S02]  /*1890*/  IMAD.MOV.U32 R6, RZ, RZ, 0x1 ;  /* 0x00000001ff067424 */ /* 0x001fe400078e00ff */
[----:B--2---:R-:W-:-:S02]  /*18a0*/  IMAD R7, R24, UR4, R14 ;  /* 0x0000000418077c24 */ /* 0x004fc4000f8e020e */
[----:B-1----:R-:W-:-:S05]  /*18b0*/  IMAD.WIDE.U32 R18, R24, 0x8, R18 ;  /* 0x0000000818127825 */ /* 0x002fca00078e0012 */
[----:B------:R-:W5:Y:S01]  /*18c0*/  LDG.E.64 R22, desc[UR6][R18.64] ;  /* 0x0000000612167981 */ /* 0x000f62000c1e1b00 */
[----:B---3--:R-:W-:-:S05]  /*18d0*/  IMAD.WIDE R4, R7, 0x4, R4 ;  /* 0x0000000407047825 */ /* 0x008fca00078e0204 */
[----:B------:R0:W5:Y:S02]  /*18e0*/  LDG.E R17, desc[UR6][R4.64] ;  /* 0x0000000604117981 */ /* 0x000164000c1e1900 */
[----:B0-----:R-:W-:Y:S01]  /*18f0*/  PRMT R5, R6, 0x7610, R5 ;  /* 0x0000761006057816 */ /* 0x001fe20000000005 */
[----:B------:R-:W-:-:S05]  /*1900*/  IMAD.IADD R6, R1, 0x1, R24 ;  /* 0x0000000101067824 */ /* 0x000fca00078e0218 */
[----:B------:R0:W-:Y:S01]  /*1910*/  STL.U8 [R6+0xfa0], R5 ;  /* 0x000fa00506007387 */ /* 0x0001e20000100000 */
[----:B------:R-:W-:Y:S01]  /*1920*/  ISETP.NE.AND P0, PT, R14, -0x1, PT ;  /* 0xffffffff0e00780c */ /* 0x000fe20003f05270 */
[----:B------:R-:W-:Y:S01]  /*1930*/  BSSY.RECONVERGENT B1, `(.L_x_20) ;  /* 0x0000013000017945 */ /* 0x000fe20003800200 */
[----:B------:R-:W-:-:S11]  /*1940*/  IMAD.MOV.U32 R26, RZ, RZ, RZ ;  /* 0x000000ffff1a7224 */ /* 0x000fd600078e00ff */
[----:B0-----:R-:W-:Y:S05]  /*1950*/  @!P0 BRA `(.L_x_21) ;  /* 0x0000000000408947 */ /* 0x001fea0003800000 */
[----:B------:R-:W0:Y:S01]  /*1960*/  LDC.64 R4, c[0x0][0x388] ;  /* 0x0000e200ff047b82 */ /* 0x000e220000000a00 */
[----:B------:R-:W-:Y:S02]  /*1970*/  IMAD.MOV.U32 R10, RZ, RZ, RZ ;  /* 0x000000ffff0a7224 */ /* 0x000fe400078e00ff */
[----:B------:R-:W-:-:S07]  /*1980*/  IMAD.MOV.U32 R7, RZ, RZ, R14 ;  /* 0x000000ffff077224 */ /* 0x000fce00078e000e */
.L_x_22:
[C---:B------:R-:W-:Y:S01]  /*1990*/  IMAD R6, R10.reuse, 0x4, R1 ;  /* 0x000000040a067824 */ /* 0x040fe200078e0201 */
[----:B-----5:R-:W-:Y:S01]  /*19a0*/  ISETP.NE.AND P0, PT, R7, R22, PT ;  /* 0x000000160700720c */ /* 0x020fe20003f05270 */
[----:B------:R-:W-:-:S03]  /*19b0*/  VIADD R26, R10, 0x1 ;  /* 0x000000010a1a7836 */ /* 0x000fc60000000000 */
[----:B------:R1:W-:Y:S09]  /*19c0*/  STL [R6], R7 ;  /* 0x0000000706007387 */ /* 0x0003f20000100800 */
[----:B------:R-:W-:Y:S05]  /*19d0*/  @!P0 BRA `(.L_x_21) ;  /* 0x0000000000208947 */ /* 0x000fea0003800000 */
[----:B------:R-:W1:Y:S02]  /*19e0*/  LDCU UR4, c[0x0][0x3c0] ;  /* 0x00007800ff0477ac */ /* 0x000e640008000800 */
[----:B-1----:R-:W-:-:S04]  /*19f0*/  IMAD R7, R24, UR4, R7 ;  /* 0x0000000418077c24 */ /* 0x002fc8000f8e0207 */
[----:B0-----:R-:W-:-:S06]  /*1a00*/  IMAD.WIDE R6, R7, 0x4, R4 ;  /* 0x0000000407067825 */ /* 0x001fcc00078e0204 */
[----:B------:R-:W2:Y:S01]  /*1a10*/  LDG.E R7, desc[UR6][R6.64] ;  /* 0x0000000606077981 */ /* 0x000ea2000c1e1900 */
[----:B------:R-:W-:Y:S01]  /*1a20*/  ISETP.GE.U32.AND P0, PT, R10, 0x3e7, PT ;  /* 0x000003e70a00780c */ /* 0x000fe20003f06070 */
[----:B------:R-:W-:Y:S01]  /*1a30*/  IMAD.MOV.U32 R10, RZ, RZ, R26 ;  /* 0x000000ffff0a7224 */ /* 0x000fe200078e001a */
[----:B--2---:R-:W-:-:S13]  /*1a40*/  ISETP.NE.AND P1, PT, R7, -0x1, PT ;  /* 0xffffffff0700780c */ /* 0x004fda0003f25270 */
[----:B------:R-:W-:Y:S05]  /*1a50*/  @!P0 BRA P1, `(.L_x_22) ;  /* 0xfffffffc00cc8947 */ /* 0x000fea000083ffff */
.L_x_21:
[----:B------:R-:W-:Y:S05]  /*1a60*/  BSYNC.RECONVERGENT B1 ;  /* 0x0000000000017941 */ /* 0x000fea0003800200 */
.L_x_20:
[----:B0-----:R-:W-:-:S05]  /*1a70*/  IMAD R4, R26, 0x4, R1 ;  /* 0x000000041a047824 */ /* 0x001fca00078e0201 */
[----:B------:R-:W2:Y:S01]  /*1a80*/  LDL R5, [R4+-0x4] ;  /* 0xfffffc0004057983 */ /* 0x000ea20000100800 */
[----:B------:R-:W-:Y:S01]  /*1a90*/  BSSY B1, `(.L_x_23) ;  /* 0x00000e4000017945 */ /* 0x000fe20003800000 */
[----:B--2--5:R-:W-:-:S13]  /*1aa0*/  ISETP.NE.AND P0, PT, R5, R22, PT ;  /* 0x000000160500720c */ /* 0x024fda0003f05270 */
[----:B------:R-:W-:Y:S05]  /*1ab0*/  @P0 BRA `(.L_x_24) ;  /* 0x0000000c00840947 */ /* 0x000fea0003800000 */
[----:B------:R-:W-:Y:S01]  /*1ac0*/  ISETP.NE.AND P0, PT, R8, RZ, PT ;  /* 0x000000ff0800720c */ /* 0x000fe20003f05270 */
[----:B------:R-:W-:-:S12]  /*1ad0*/  BSSY.RECONVERGENT B2, `(.L_x_25) ;  /* 0x000006f000027945 */ /* 0x000fd80003800200 */
[----:B------:R-:W-:Y:S05]  /*1ae0*/  @!P0 BRA `(.L_x_26) ;  /* 0x0000000000e88947 */ /* 0x000fea0003800000 */
[----:B------:R-:W-:-:S13]  /*1af0*/  ISETP.GE.U32.AND P0, PT, R26, 0x2, PT ;  /* 0x000000021a00780c */ /* 0x000fda0003f06070 */
[----:B------:R-:W-:Y:S05]  /*1b00*/  @!P0 BRA `(.L_x_27) ;  /* 0x0000000400ac8947 */ /* 0x000fea0003800000 */
[C---:B------:R-:W-:Y:S01]  /*1b10*/  VIADD R4, R26.reuse, 0xfffffffe ;  /* 0xfffffffe1a047836 */ /* 0x040fe20000000000 */
[----:B------:R-:W-:Y:S01]  /*1b20*/  BSSY.RECONVERGENT B3, `(.L_x_28) ;  /* 0x0000020000037945 */ /* 0x000fe20003800200 */
[----:B-1----:R-:W-:Y:S02]  /*1b30*/  VIADD R6, R26, 0xffffffff ;  /* 0xffffffff1a067836 */ /* 0x002fe40000000000 */
[----:B------:R-:W-:Y:S01]  /*1b40*/  IMAD.MOV.U32 R5, RZ, RZ, R8 ;  /* 0x000000ffff057224 */ /* 0x000fe200078e0008 */
[----:B------:R-:W-:Y:S01]  /*1b50*/  ISETP.GE.U32.AND P0, PT, R4, 0x3, PT ;  /* 0x000000030400780c */ /* 0x000fe20003f06070 */
[----:B------:R-:W-:Y:S01]  /*1b60*/  IMAD.MOV.U32 R4, RZ, RZ, 0x1 ;  /* 0x00000001ff047424 */ /* 0x000fe200078e00ff */
[----:B------:R-:W-:-:S11]  /*1b70*/  LOP3.LUT R25, R6, 0x3, RZ, 0xc0, !PT ;  /* 0x0000000306197812 */ /* 0x000fd600078ec0ff */
[----:B------:R-:W-:Y:S05]  /*1b80*/  @!P0 BRA `(.L_x_29) ;  /* 0x0000000000648947 */ /* 0x000fea0003800000 */
[----:B------:R-:W-:Y:S01]  /*1b90*/  BSSY.RECONVERGENT B4, `(.L_x_29) ;  /* 0x0000018000047945 */ /* 0x000fe20003800200 */
[----:B------:R-:W-:Y:S01]  /*1ba0*/  LOP3.LUT R33, R6, 0xfffffffc, RZ, 0xc0, !PT ;  /* 0xfffffffc06217812 */ /* 0x000fe200078ec0ff */
[----:B------:R-:W-:Y:S02]  /*1bb0*/  IMAD.MOV.U32 R5, RZ, RZ, R8 ;  /* 0x000000ffff057224 */ /* 0x000fe400078e0008 */
[----:B------:R-:W-:-:S07]  /*1bc0*/  IMAD.MOV.U32 R4, RZ, RZ, 0x1 ;  /* 0x00000001ff047424 */ /* 0x000fce00078e00ff */
.L_x_30:
[----:B------:R-:W-:-:S05]  /*1bd0*/  IMAD R28, R4, 0x4, R1 ;  /* 0x00000004041c7824 */ /* 0x000fca00078e0201 */
[----:B------:R-:W2:Y:S01]  /*1be0*/  LDL R26, [R28] ;  /* 0x000000001c1a7983 */ /* 0x000ea20000100800 */
[----:B-1----:R-:W-:Y:S01]  /*1bf0*/  IMAD R29, R5, 0x8, R0 ;  /* 0x00000008051d7824 */ /* 0x002fe200078e0200 */
[----:B--2---:R-:W-:-:S05]  /*1c00*/  SHF.R.S32.HI R27, RZ, 0x1f, R26 ;  /* 0x0000001fff1b7819 */ /* 0x004fca000001141a */
[----:B------:R0:W-:Y:S04]  /*1c10*/  STL.64 [R29], R26 ;  /* 0x0000001a1d007387 */ /* 0x0001e80000100a00 */
[----:B------:R-:W2:Y:S02]  /*1c20*/  LDL.64 R6, [R28+0x4] ;  /* 0x000004001c067983 */ /* 0x000ea40000100a00 */
[--C-:B--2---:R-:W-:Y:S01]  /*1c30*/  SHF.R.S32.HI R9, RZ, 0x1f, R6.reuse ;  /* 0x0000001fff097819 */ /* 0x104fe20000011406 */
[----:B------:R-:W-:Y:S01]  /*1c40*/  IMAD.MOV.U32 R8, RZ, RZ, R6 ;  /* 0x000000ffff087224 */ /* 0x000fe200078e0006 */
[--C-:B------:R-:W-:Y:S01]  /*1c50*/  SHF.R.S32.HI R11, RZ, 0x1f, R7.reuse ;  /* 0x0000001fff0b7819 */ /* 0x100fe20000011407 */
[----:B------:R-:W-:-:S03]  /*1c60*/  IMAD.MOV.U32 R10, RZ, RZ, R7 ;  /* 0x000000ffff0a7224 */ /* 0x000fc600078e0007 */
[----:B------:R1:W-:Y:S04]  /*1c70*/  STL.64 [R29+0x8], R8 ;  /* 0x000008081d007387 */ /* 0x0003e80000100a00 */
[----:B------:R1:W-:Y:S04]  /*1c80*/  STL.64 [R29+0x10], R10 ;  /* 0x0000100a1d007387 */ /* 0x0003e80000100a00 */
[----:B------:R-:W2:Y:S01]  /*1c90*/  LDL R6, [R28+0xc] ;  /* 0x00000c001c067983 */ /* 0x000ea20000100800 */
[C---:B0-----:R-:W-:Y:S02]  /*1ca0*/  VIADD R26, R4.reuse, 0x3 ;  /* 0x00000003041a7836 */ /* 0x041fe40000000000 */
[----:B------:R-:W-:-:S02]  /*1cb0*/  VIADD R4, R4, 0x4 ;  /* 0x0000000404047836 */ /* 0x000fc40000000000 */
[----:B------:R-:W-:Y:S01]  /*1cc0*/  VIADD R5, R5, 0x4 ;  /* 0x0000000405057836 */ /* 0x000fe20000000000 */
[----:B------:R-:W-:Y:S02]  /*1cd0*/  ISETP.NE.AND P0, PT, R26, R33, PT ;  /* 0x000000211a00720c */ /* 0x000fe40003f05270 */
[----:B--2---:R-:W-:-:S05]  /*1ce0*/  SHF.R.S32.HI R7, RZ, 0x1f, R6 ;  /* 0x0000001fff077819 */ /* 0x004fca0000011406 */
[----:B------:R1:W-:Y:S06]  /*1cf0*/  STL.64 [R29+0x18], R6 ;  /* 0x000018061d007387 */ /* 0x0003ec0000100a00 */
[----:B------:R-:W-:Y:S05]  /*1d00*/  @P0 BRA `(.L_x_30) ;  /* 0xfffffffc00b00947 */ /* 0x000fea000383ffff */
[----:B------:R-:W-:Y:S05]  /*1d10*/  BSYNC.RECONVERGENT B4 ;  /* 0x0000000000047941 */ /* 0x000fea0003800200 */
.L_x_29:
[----:B------:R-:W-:Y:S05]  /*1d20*/  BSYNC.RECONVERGENT B3 ;  /* 0x0000000000037941 */ /* 0x000fea0003800200 */
.L_x_28:
[----:B------:R-:W-:Y:S01]  /*1d30*/  ISETP.NE.AND P0, PT, R25, RZ, PT ;  /* 0x000000ff1900720c */ /* 0x000fe20003f05270 */
[----:B-1----:R-:W-:-:S12]  /*1d40*/  IMAD.MOV.U32 R8, RZ, RZ, R5 ;  /* 0x000000ffff087224 */ /* 0x002fd800078e0005 */
[----:B------:R-:W-:Y:S05]  /*1d50*/  @!P0 BRA `(.L_x_27) ;  /* 0x0000000400188947 */ /* 0x000fea0003800000 */
[----:B------:R-:W-:-:S05]  /*1d60*/  IMAD R4, R4, 0x4, R1 ;  /* 0x0000000404047824 */ /* 0x000fca00078e0201 */
[----:B------:R-:W2:Y:S01]  /*1d70*/  LDL R6, [R4] ;  /* 0x0000000004067983 */ /* 0x000ea20000100800 */
[----:B------:R-:W-:Y:S01]  /*1d80*/  IMAD R9, R5, 0x8, R0 ;  /* 0x0000000805097824 */ /* 0x000fe200078e0200 */
[----:B------:R-:W-:Y:S01]  /*1d90*/  ISETP.NE.AND P0, PT, R25, 0x1, PT ;  /* 0x000000011900780c */ /* 0x000fe20003f05270 */
[----:B------:R-:W-:Y:S01]  /*1da0*/  VIADD R8, R5, 0x1 ;  /* 0x0000000105087836 */ /* 0x000fe20000000000 */
[----:B--2---:R-:W-:-:S05]  /*1db0*/  SHF.R.S32.HI R7, RZ, 0x1f, R6 ;  /* 0x0000001fff077819 */ /* 0x004fca0000011406 */
[----:B------:R3:W-:Y:S06]  /*1dc0*/  STL.64 [R9], R6 ;  /* 0x0000000609007387 */ /* 0x0007ec0000100a00 */
[----:B------:R-:W-:Y:S05]  /*1dd0*/  @!P0 BRA `(.L_x_27) ;  /* 0x0000000000f88947 */ /* 0x000fea0003800000 */
[----:B---3--:R-:W2:Y:S01]  /*1de0*/  LDL R6, [R4+0x4] ;  /* 0x0000040004067983 */ /* 0x008ea20000100800 */
[----:B------:R-:W-:Y:S01]  /*1df0*/  ISETP.NE.AND P0, PT, R25, 0x2, PT ;  /* 0x000000021900780c */ /* 0x000fe20003f05270 */
[----:B------:R-:W-:Y:S01]  /*1e00*/  VIADD R8, R5, 0x2 ;  /* 0x0000000205087836 */ /* 0x000fe20000000000 */
[----:B--2---:R-:W-:-:S05]  /*1e10*/  SHF.R.S32.HI R7, RZ, 0x1f, R6 ;  /* 0x0000001fff077819 */ /* 0x004fca0000011406 */
[----:B------:R4:W-:Y:S06]  /*1e20*/  STL.64 [R9+0x8], R6 ;  /* 0x0000080609007387 */ /* 0x0009ec0000100a00 */
[----:B------:R-:W-:Y:S05]  /*1e30*/  @!P0 BRA `(.L_x_27) ;  /* 0x0000000000e08947 */ /* 0x000fea0003800000 */
[----:B----4-:R-:W2:Y:S01]  /*1e40*/  LDL R6, [R4+0x8] ;  /* 0x0000080004067983 */ /* 0x010ea20000100800 */
[----:B------:R-:W-:Y:S01]  /*1e50*/  VIADD R8, R5, 0x3 ;  /* 0x0000000305087836 */ /* 0x000fe20000000000 */
[----:B--2---:R-:W-:-:S05]  /*1e60*/  SHF.R.S32.HI R7, RZ, 0x1f, R6 ;  /* 0x0000001fff077819 */ /* 0x004fca0000011406 */
[----:B------:R0:W-:Y:S01]  /*1e70*/  STL.64 [R9+0x10], R6 ;  /* 0x0000100609007387 */ /* 0x0001e20000100a00 */
[----:B------:R-:W-:Y:S05]  /*1e80*/  BRA `(.L_x_27) ;  /* 0x0000000000cc7947 */ /* 0x000fea0003800000 */
.L_x_26:
[----:B------:R-:W-:Y:S01]  /*1e90*/  ISETP.NE.AND P0, PT, R26, RZ, PT ;  /* 0x000000ff1a00720c */ /* 0x000fe20003f05270 */
[----:B------:R-:W-:-:S12]  /*1ea0*/  IMAD.MOV.U32 R8, RZ, RZ, RZ ;  /* 0x000000ffff087224 */ /* 0x000fd800078e00ff */
[----:B------:R-:W-:Y:S05]  /*1eb0*/  @!P0 BRA `(.L_x_27) ;  /* 0x0000000000c08947 */ /* 0x000fea0003800000 */
[C---:B------:R-:W-:Y:S01]  /*1ec0*/  ISETP.GE.U32.AND P0, PT, R26.reuse, 0x4, PT ;  /* 0x000000041a00780c */ /* 0x040fe20003f06070 */
[----:B------:R-:W-:Y:S01]  /*1ed0*/  BSSY.RECONVERGENT B3, `(.L_x_31) ;  /* 0x000001a000037945 */ /* 0x000fe20003800200 */
[----:B------:R-:W-:Y:S01]  /*1ee0*/  LOP3.LUT R27, R26, 0x3, RZ, 0xc0, !PT ;  /* 0x000000031a1b7812 */ /* 0x000fe200078ec0ff */
[----:B------:R-:W-:-:S10]  /*1ef0*/  IMAD.MOV.U32 R25, RZ, RZ, RZ ;  /* 0x000000ffff197224 */ /* 0x000fd400078e00ff */
[----:B------:R-:W-:Y:S05]  /*1f00*/  @!P0 BRA `(.L_x_32) ;  /* 0x0000000000588947 */ /* 0x000fea0003800000 */
[----:B------:R-:W-:Y:S01]  /*1f10*/  BSSY.RECONVERGENT B4, `(.L_x_32) ;  /* 0x0000015000047945 */ /* 0x000fe20003800200 */
[----:B------:R-:W-:Y:S01]  /*1f20*/  IMAD.MOV.U32 R28, RZ, RZ, RZ ;  /* 0x000000ffff1c7224 */ /* 0x000fe200078e00ff */
[----:B------:R-:W-:-:S07]  /*1f30*/  LOP3.LUT R25, R26, 0x7ffffffc, RZ, 0xc0, !PT ;  /* 0x7ffffffc1a197812 */ /* 0x000fce00078ec0ff */
.L_x_33:
[----:B0-----:R-:W-:-:S06]  /*1f40*/  IMAD R8, R28, 0x4, R1 ;  /* 0x000000041c087824 */ /* 0x001fcc00078e0201 */
[----:B------:R-:W2:Y:S01]  /*1f50*/  LDL.128 R8, [R8] ;  /* 0x0000000008087983 */ /* 0x000ea20000100c00 */
[C---:B------:R-:W-:Y:S02]  /*1f60*/  IMAD R29, R28.reuse, 0x8, R0 ;  /* 0x000000081c1d7824 */ /* 0x040fe400078e0200 */
[----:B------:R-:W-:-:S05]  /*1f70*/  VIADD R28, R28, 0x4 ;  /* 0x000000041c1c7836 */ /* 0x000fca0000000000 */
[----:B------:R-:W-:Y:S02]  /*1f80*/  ISETP.NE.AND P0, PT, R28, R25, PT ;  /* 0x000000191c00720c */ /* 0x000fe40003f05270 */
[----:B--2---:R-:W-:Y:S01]  /*1f90*/  SHF.R.S32.HI R33, RZ, 0x1f, R10 ;  /* 0x0000001fff217819 */ /* 0x004fe2000001140a */
[--C-:B------:R-:W-:Y:S01]  /*1fa0*/  IMAD.MOV.U32 R4, RZ, RZ, R8.reuse ;  /* 0x000000ffff047224 */ /* 0x100fe200078e0008 */
[----:B------:R-:W-:Y:S01]  /*1fb0*/  SHF.R.S32.HI R30, RZ, 0x1f, R11 ;  /* 0x0000001fff1e7819 */ /* 0x000fe2000001140b */
[--C-:B-1----:R-:W-:Y:S01]  /*1fc0*/  IMAD.MOV.U32 R6, RZ, RZ, R9.reuse ;  /* 0x000000ffff067224 */ /* 0x102fe200078e0009 */
[----:B------:R-:W-:Y:S01]  /*1fd0*/  SHF.R.S32.HI R5, RZ, 0x1f, R8 ;  /* 0x0000001fff057819 */ /* 0x000fe20000011408 */
[----:B------:R-:W-:Y:S01]  /*1fe0*/  IMAD.MOV.U32 R8, RZ, RZ, R10 ;  /* 0x000000ffff087224 */ /* 0x000fe200078e000a */
[----:B------:R-:W-:Y:S01]  /*1ff0*/  SHF.R.S32.HI R7, RZ, 0x1f, R9 ;  /* 0x0000001fff077819 */ /* 0x000fe20000011409 */
[----:B------:R-:W-:Y:S02]  /*2000*/  IMAD.MOV.U32 R10, RZ, RZ, R11 ;  /* 0x000000ffff0a7224 */ /* 0x000fe400078e000b */
[----:B------:R-:W-:-:S02]  /*2010*/  IMAD.MOV.U32 R9, RZ, RZ, R33 ;  /* 0x000000ffff097224 */ /* 0x000fc400078e0021 */
[----:B------:R-:W-:Y:S01]  /*2020*/  IMAD.MOV.U32 R11, RZ, RZ, R30 ;  /* 0x000000ffff0b7224 */ /* 0x000fe200078e001e */
[----:B------:R0:W-:Y:S04]  /*2030*/  STL.128 [R29], R4 ;  /* 0x000000041d007387 */ /* 0x0001e80000100c00 */
[----:B------:R0:W-:Y:S01]  /*2040*/  STL.128 [R29+0x10], R8 ;  /* 0x000010081d007387 */ /* 0x0001e20000100c00 */
[----:B------:R-:W-:Y:S05]  /*2050*/  @P0 BRA `(.L_x_33) ;  /* 0xfffffffc00b80947 */ /* 0x000fea000383ffff */
[----:B------:R-:W-:Y:S05]  /*2060*/  BSYNC.RECONVERGENT B4 ;  /* 0x0000000000047941 */ /* 0x000fea0003800200 */
.L_x_32:
[----:B------:R-:W-:Y:S05]  /*2070*/  BSYNC.RECONVERGENT B3 ;  /* 0x0000000000037941 */ /* 0x000fea0003800200 */
.L_x_31:
[----:B------:R-:W-:Y:S01]  /*2080*/  ISETP.NE.AND P0, PT, R27, RZ, PT ;  /* 0x000000ff1b00720c */ /* 0x000fe20003f05270 */
[----:B0-----:R-:W-:-:S12]  /*2090*/  IMAD.MOV.U32 R8, RZ, RZ, R26 ;  /* 0x000000ffff087224 */ /* 0x001fd800078e001a */
[----:B------:R-:W-:Y:S05]  /*20a0*/  @!P0 BRA `(.L_x_27) ;  /* 0x0000000000448947 */ /* 0x000fea0003800000 */
[----:B------:R-:W-:-:S05]  /*20b0*/  IMAD R9, R25, 0x4, R1 ;  /* 0x0000000419097824 */ /* 0x000fca00078e0201 */
[----:B------:R-:W2:Y:S01]  /*20c0*/  LDL R4, [R9] ;  /* 0x0000000009047983 */ /* 0x000ea20000100800 */
[----:B------:R-:W-:Y:S01]  /*20d0*/  IMAD R25, R25, 0x8, R0 ;  /* 0x0000000819197824 */ /* 0x000fe200078e0200 */
[----:B------:R-:W-:Y:S01]  /*20e0*/  ISETP.NE.AND P0, PT, R27, 0x1, PT ;  /* 0x000000011b00780c */ /* 0x000fe20003f05270 */
[----:B------:R-:W-:Y:S01]  /*20f0*/  IMAD.MOV.U32 R8, RZ, RZ, R26 ;  /* 0x000000ffff087224 */ /* 0x000fe200078e001a */
[----:B--2---:R-:W-:-:S05]  /*2100*/  SHF.R.S32.HI R5, RZ, 0x1f, R4 ;  /* 0x0000001fff057819 */ /* 0x004fca0000011404 */
[----:B------:R0:W-:Y:S06]  /*2110*/  STL.64 [R25], R4 ;  /* 0x0000000419007387 */ /* 0x0001ec0000100a00 */
[----:B------:R-:W-:Y:S05]  /*2120*/  @!P0 BRA `(.L_x_27) ;  /* 0x0000000000248947 */ /* 0x000fea0003800000 */
[----:B0-----:R-:W2:Y:S01]  /*2130*/  LDL R4, [R9+0x4] ;  /* 0x0000040009047983 */ /* 0x001ea20000100800 */
[----:B------:R-:W-:Y:S02]  /*2140*/  ISETP.NE.AND P0, PT, R27, 0x2, PT ;  /* 0x000000021b00780c */ /* 0x000fe40003f05270 */
[----:B--2---:R-:W-:-:S05]  /*2150*/  SHF.R.S32.HI R5, RZ, 0x1f, R4 ;  /* 0x0000001fff057819 */ /* 0x004fca0000011404 */
[----:B------:R2:W-:Y:S06]  /*2160*/  STL.64 [R25+0x8], R4 ;  /* 0x0000080419007387 */ /* 0x0005ec0000100a00 */
[----:B-1----:R-:W3:Y:S01]  /*2170*/  @P0 LDL R6, [R9+0x8] ;  /* 0x0000080009060983 */ /* 0x002ee20000100800 */
[--C-:B------:R-:W-:Y:S02]  /*2180*/  IMAD.MOV.U32 R8, RZ, RZ, R26.reuse ;  /* 0x000000ffff087224 */ /* 0x100fe400078e001a */
[----:B------:R-:W-:Y:S01]  /*2190*/  @P0 IMAD.MOV.U32 R8, RZ, RZ, R26 ;  /* 0x000000ffff080224 */ /* 0x000fe200078e001a */
[----:B---3--:R-:W-:-:S05]  /*21a0*/  @P0 SHF.R.S32.HI R7, RZ, 0x1f, R6 ;  /* 0x0000001fff070819 */ /* 0x008fca0000011406 */
[----:B------:R2:W-:Y:S02]  /*21b0*/  @P0 STL.64 [R25+0x10], R6 ;  /* 0x0000100619000387 */ /* 0x0005e40000100a00 */
.L_x_27:
[----:B------:R-:W-:Y:S05]  /*21c0*/  BSYNC.RECONVERGENT B2 ;  /* 0x0000000000027941 */ /* 0x000fea0003800200 */
.L_x_25:
[----:B------:R-:W1:Y:S08]  /*21d0*/  LDC.64 R10, c[0x0][0x3b0] ;  /* 0x0000ec00ff0a7b82 */ /* 0x000e700000000a00 */
[----:B0--34-:R-:W0:Y:S01]  /*21e0*/  LDC R9, c[0x0][0x3bc] ;  /* 0x0000ef00ff097b82 */ /* 0x019e220000000800 */
[----:B-1----:R-:W-:-:S05]  /*21f0*/  IMAD.WIDE.U32 R10, R24, 0x8, R10 ;  /* 0x00000008180a7825 */ /* 0x002fca00078e000a */
[----:B--2---:R1:W5:Y:S01]  /*2200*/  LDG.E.64 R4, desc[UR6][R10.64] ;  /* 0x000000060a047981 */ /* 0x004362000c1e1b00 */
[----:B------:R-:W-:Y:S01]  /*2210*/  BSSY B2, `(.L_x_34) ;  /* 0x000000f000027945 */ /* 0x000fe20003800000 */
[----:B0-----:R-:W-:-:S04]  /*2220*/  ISETP.GT.AND P0, PT, R17, R9, PT ;  /* 0x000000091100720c */ /* 0x001fc80003f04270 */
[----:B------:R-:W-:Y:S02]  /*2230*/  SEL R24, R12, RZ, !P0 ;  /* 0x000000ff0c187207 */ /* 0x000fe40004000000 */
[----:B------:R-:W-:-:S07]  /*2240*/  SEL R25, R13, RZ, !P0 ;  /* 0x000000ff0d197207 */ /* 0x000fce0004000000 */
.L_x_35:
[----:B-----5:R-:W-:Y:S01]  /*2250*/  IMAD.MOV.U32 R6, RZ, RZ, R4 ;  /* 0x000000ffff067224 */ /* 0x020fe200078e0004 */
[----:B------:R-:W-:Y:S05]  /*2260*/  YIELD ;  /* 0x0000000000007946 */ /* 0x000fea0003800000 */
[----:B------:R-:W-:-:S06]  /*2270*/  IMAD.MOV.U32 R7, RZ, RZ, R5 ;  /* 0x000000ffff077224 */ /* 0x000fcc00078e0005 */
[----:B------:R-:W2:Y:S01]  /*2280*/  ATOMG.E.CAS.64.STRONG.GPU PT, R6, [R10], R4, R6 ;  /* 0x000000040a0673a9 */ /* 0x000ea200001ee506 */
[----:B------:R-:W-:Y:S02]  /*2290*/  IMAD.MOV.U32 R26, RZ, RZ, R4 ;  /* 0x000000ffff1a7224 */ /* 0x000fe400078e0004 */
[----:B------:R-:W-:Y:S01]  /*22a0*/  IMAD.MOV.U32 R27, RZ, RZ, R5 ;  /* 0x000000ffff1b7224 */ /* 0x000fe200078e0005 */
[----:B--2---:R-:W-:Y:S01]  /*22b0*/  ISETP.NE.U32.AND P0, PT, R4, R6, PT ;  /* 0x000000060400720c */ /* 0x004fe20003f05070 */
[----:B------:R-:W-:-:S03]  /*22c0*/  IMAD.MOV.U32 R4, RZ, RZ, R6 ;  /* 0x000000ffff047224 */ /* 0x000fc600078e0006 */
[----:B------:R-:W-:Y:S01]  /*22d0*/  ISETP.NE.AND.EX P0, PT, R5, R7, PT, P0 ;  /* 0x000000070500720c */ /* 0x000fe20003f05300 */
[----:B------:R-:W-:-:S12]  /*22e0*/  IMAD.MOV.U32 R5, RZ, RZ, R7 ;  /* 0x000000ffff057224 */ /* 0x000fd800078e0007 */
[----:B------:R-:W-:Y:S05]  /*22f0*/  @P0 BRA `(.L_x_35) ;  /* 0xfffffffc00d40947 */ /* 0x000fea000383ffff */
[----:B------:R-:W-:Y:S05]  /*2300*/  BSYNC B2 ;  /* 0x0000000000027941 */ /* 0x000fea0003800000 */
.L_x_34:
[----:B------:R-:W-:Y:S01]  /*2310*/  IADD3 R29, P1, PT, R24, R2, RZ ;  /* 0x00000002181d7210 */ /* 0x000fe20007f3e0ff */
[----:B------:R-:W-:Y:S03]  /*2320*/  BSSY B2, `(.L_x_36) ;  /* 0x0000059000027945 */ /* 0x000fe60003800000 */
[----:B------:R-:W-:Y:S01]  /*2330*/  ISETP.LT.U32.AND P0, PT, R29, R26, PT ;  /* 0x0000001a1d00720c */ /* 0x000fe20003f01070 */
[----:B------:R-:W-:-:S05]  /*2340*/  IMAD.X R28, R25, 0x1, R3, P1 ;  /* 0x00000001191c7824 */ /* 0x000fca00008e0603 */
[----:B------:R-:W-:-:S04]  /*2350*/  ISETP.LT.AND.EX P0, PT, R28, R27, PT, P0 ;  /* 0x0000001b1c00720c */ /* 0x000fc80003f01300 */
[----:B------:R-:W-:Y:S02]  /*2360*/  SEL R29, R29, R26, P0 ;  /* 0x0000001a1d1d7207 */ /* 0x000fe40000000000 */
[----:B------:R-:W-:Y:S02]  /*2370*/  SEL R28, R28, R27, P0 ;  /* 0x0000001b1c1c7207 */ /* 0x000fe40000000000 */
[----:B------:R-:W-:-:S04]  /*2380*/  ISETP.GE.U32.AND P0, PT, R29, 0x1, PT ;  /* 0x000000011d00780c */ /* 0x000fc80003f06070 */
[----:B------:R-:W-:-:S13]  /*2390*/  ISETP.GE.AND.EX P0, PT, R28, RZ, PT, P0 ;  /* 0x000000ff1c00720c */ /* 0x000fda0003f06300 */
[----:B------:R-:W-:Y:S05]  /*23a0*/  @!P0 BRA `(.L_x_37) ;  /* 0x0000000400408947 */ /* 0x000fea0003800000 */
[----:B------:R0:W5:Y:S01]  /*23b0*/  LDG.E.64 R4, desc[UR6][R10.64] ;  /* 0x000000060a047981 */ /* 0x000162000c1e1b00 */
[----:B------:R-:W-:Y:S01]  /*23c0*/  BSSY B3, `(.L_x_38) ;  /* 0x000000a000037945 */ /* 0x000fe20003800000 */
.L_x_39:
[----:B-----5:R-:W-:Y:S01]  /*23d0*/  IADD3 R6, P0, PT, R4, -R29, RZ ;  /* 0x8000001d04067210 */ /* 0x020fe20007f1e0ff */
[----:B------:R-:W-:Y:S05]  /*23e0*/  YIELD ;  /* 0x0000000000007946 */ /* 0x000fea0003800000 */
[----:B------:R-:W-:-:S06]  /*23f0*/  IMAD.X R7, R5, 0x1, ~R28, P0 ;  /* 0x0000000105077824 */ /* 0x000fcc00000e0e1c */
[----:B------:R-:W2:Y:S02]  /*2400*/  ATOMG.E.CAS.64.STRONG.GPU PT, R6, [R10], R4, R6 ;  /* 0x000000040a0673a9 */ /* 0x000ea400001ee506 */
[----:B--2---:R-:W-:Y:S01]  /*2410*/  ISETP.NE.U32.AND P0, PT, R4, R6, PT ;  /* 0x000000060400720c */ /* 0x004fe20003f05070 */
[----:B------:R-:W-:-:S03]  /*2420*/  IMAD.MOV.U32 R4, RZ, RZ, R6 ;  /* 0x000000ffff047224 */ /* 0x000fc600078e0006 */
[----:B------:R-:W-:Y:S01]  /*2430*/  ISETP.NE.AND.EX P0, PT, R5, R7, PT, P0 ;  /* 0x000000070500720c */ /* 0x000fe20003f05300 */
[----:B------:R-:W-:-:S12]  /*2440*/  IMAD.MOV.U32 R5, RZ, RZ, R7 ;  /* 0x000000ffff057224 */ /* 0x000fd800078e0007 */
[----:B------:R-:W-:Y:S05]  /*2450*/  @P0 BRA `(.L_x_39) ;  /* 0xfffffffc00dc0947 */ /* 0x000fea000383ffff */
[----:B------:R-:W-:Y:S05]  /*2460*/  BSYNC B3 ;  /* 0x0000000000037941 */ /* 0x000fea0003800000 */
.L_x_38:
[----:B------:R2:W5:Y:S01]  /*2470*/  LDG.E.64 R4, desc[UR6][R20.64] ;  /* 0x0000000614047981 */ /* 0x000562000c1e1b00 */
[----:B------:R-:W-:Y:S01]  /*2480*/  ISETP.LT.U32.AND P0, PT, R24, R29, PT ;  /* 0x0000001d1800720c */ /* 0x000fe20003f01070 */
[----:B------:R-:W-:Y:S03]  /*2490*/  BSSY B3, `(.L_x_40) ;  /* 0x0000011000037945 */ /* 0x000fe60003800000 */
[----:B------:R-:W-:-:S04]  /*24a0*/  ISETP.LT.AND.EX P0, PT, R25, R28, PT, P0 ;  /* 0x0000001c1900720c */ /* 0x000fc80003f01300 */
[----:B------:R-:W-:Y:S02]  /*24b0*/  SEL R24, R24, R29, P0 ;  /* 0x0000001d18187207 */ /* 0x000fe40000000000 */
[----:B------:R-:W-:Y:S02]  /*24c0*/  SEL R25, R25, R28, P0 ;  /* 0x0000001c19197207 */ /* 0x000fe40000000000 */
[----:B------:R-:W-:-:S05]  /*24d0*/  IADD3 R12, P1, PT, -R24, R12, RZ ;  /* 0x0000000c180c7210 */ /* 0x000fca0007f3e1ff */
[----:B--2---:R-:W-:-:S08]  /*24e0*/  IMAD.X R13, R13, 0x1, ~R25, P1 ;  /* 0x000000010d0d7824 */ /* 0x004fd000008e0e19 */
.L_x_41:
[----:B-----5:R-:W-:Y:S01]  /*24f0*/  IADD3 R6, P0, PT, R4, 0x1, RZ ;  /* 0x0000000104067810 */ /* 0x020fe20007f1e0ff */
[----:B------:R-:W-:Y:S05]  /*2500*/  YIELD ;  /* 0x0000000000007946 */ /* 0x000fea0003800000 */
[----:B------:R-:W-:-:S06]  /*2510*/  IMAD.X R7, RZ, RZ, R5, P0 ;  /* 0x000000ffff077224 */ /* 0x000fcc00000e0605 */
        /* <DEDUP_REMOVED lines=9> */
.L_x_40:
[----:B01----:R-:W0:Y:S01]  /*25b0*/  LDC.64 R10, c[0x0][0x3e0] ;  /* 0x0000f800ff0a7b82 */ /* 0x003e220000000a00 */
[----:B------:R-:W-:Y:S01]  /*25c0*/  IMAD R26, R31, 0xbb8, RZ ;  /* 0x00000bb81f1a7824 */ /* 0x000fe200078e02ff */
[----:B------:R-:W-:Y:S01]  /*25d0*/  IADD3 R6, P0, PT, -R24, R29, RZ ;  /* 0x0000001d18067210 */ /* 0x000fe20007f1e1ff */
[----:B------:R-:W-:-:S03]  /*25e0*/  IMAD R7, R30, 0x3, RZ ;  /* 0x000000031e077824 */ /* 0x000fc600078e02ff */
[----:B------:R-:W-:-:S03]  /*25f0*/  SHF.R.S32.HI R27, RZ, 0x1f, R26 ;  /* 0x0000001fff1b7819 */ /* 0x000fc6000001141a */
[----:B------:R-:W-:-:S04]  /*2600*/  IMAD.WIDE.U32 R4, R33, 0x3, R26 ;  /* 0x0000000321047825 */ /* 0x000fc800078e001a */
[----:B------:R-:W-:Y:S02]  /*2610*/  IMAD.IADD R5, R5, 0x1, R7 ;  /* 0x0000000105057824 */ /* 0x000fe400078e0207 */
[----:B------:R-:W-:Y:S01]  /*2620*/  IMAD.X R7, R28, 0x1, ~R25, P0 ;  /* 0x000000011c077824 */ /* 0x000fe200000e0e19 */
[----:B------:R-:W-:-:S04]  /*2630*/  ISETP.GE.U32.AND P0, PT, R12, 0x1, PT ;  /* 0x000000010c00780c */ /* 0x000fc80003f06070 */
[----:B------:R-:W-:Y:S02]  /*2640*/  ISETP.GE.AND.EX P0, PT, R13, RZ, PT, P0 ;  /* 0x000000ff0d00720c */ /* 0x000fe40003f06300 */
[C---:B0-----:R-:W-:Y:S02]  /*2650*/  LEA R32, P1, R4.reuse, R10, 0x3 ;  /* 0x0000000a04207211 */ /* 0x041fe400078218ff */
[----:B------:R-:W-:Y:S02]  /*2660*/  ISETP.LE.OR P0, PT, R17, R9, !P0 ;  /* 0x000000091100720c */ /* 0x000fe40004703670 */
[----:B------:R-:W-:Y:S02]  /*2670*/  LEA.HI.X R33, R4, R11, R5, 0x3, P1 ;  /* 0x0000000b04217211 */ /* 0x000fe400008f1c05 */
[----:B------:R-:W-:-:S03]  /*2680*/  IADD3 R2, P1, PT, -R6, R2, RZ ;  /* 0x0000000206027210 */ /* 0x000fc60007f3e1ff */
[----:B------:R0:W-:Y:S02]  /*2690*/  STG.E.64 desc[UR6][R32.64], R22 ;  /* 0x0000001620007986 */ /* 0x0001e4000c101b06 */
[----:B------:R-:W-:Y:S02]  /*26a0*/  IMAD.X R3, R3, 0x1, ~R7, P1 ;  /* 0x0000000103037824 */ /* 0x000fe400008e0e07 */
[----:B------:R0:W-:Y:S04]  /*26b0*/  STG.E.64 desc[UR6][R32.64+0x8], R6 ;  /* 0x0000080620007986 */ /* 0x0001e8000c101b06 */
[----:B------:R0:W-:Y:S01]  /*26c0*/  STG.E.64 desc[UR6][R32.64+0x10], R24 ;  /* 0x0000101820007986 */ /* 0x0001e2000c101b06 */
[----:B------:R-:W-:Y:S05]  /*26d0*/  @P0 BRA `(.L_x_37) ;  /* 0x0000000000740947 */ /* 0x000fea0003800000 */
[----:B0-----:R0:W5:Y:S01]  /*26e0*/  LDG.E.64 R22, desc[UR6][R20.64] ;  /* 0x0000000614167981 */ /* 0x001162000c1e1b00 */
[----:B------:R-:W-:Y:S01]  /*26f0*/  BSSY B3, `(.L_x_42) ;  /* 0x000000e000037945 */ /* 0x000fe20003800000 */
.L_x_43:
[----:B-----5:R-:W-:Y:S01]  /*2700*/  IADD3 R6, P0, PT, R22, 0x1, RZ ;  /* 0x0000000116067810 */ /* 0x020fe20007f1e0ff */
[----:B------:R-:W-:Y:S01]  /*2710*/  IMAD.MOV.U32 R4, RZ, RZ, R22 ;  /* 0x000000ffff047224 */ /* 0x000fe200078e0016 */
[----:B------:R-:W-:Y:S05]  /*2720*/  YIELD ;  /* 0x0000000000007946 */ /* 0x000fea0003800000 */
[--C-:B------:R-:W-:Y:S02]  /*2730*/  IMAD.MOV.U32 R5, RZ, RZ, R23.reuse ;  /* 0x000000ffff057224 */ /* 0x100fe400078e0017 */
[----:B------:R-:W-:-:S05]  /*2740*/  IMAD.X R7, RZ, RZ, R23, P0 ;  /* 0x000000ffff077224 */ /* 0x000fca00000e0617 */
        /* <DEDUP_REMOVED lines=9> */
.L_x_42:
[----:B------:R-:W-:-:S04]  /*27e0*/  IMAD.WIDE.U32 R26, R9, 0x3, R26 ;  /* 0x00000003091a7825 */ /* 0x000fc800078e001a */
[----:B------:R-:W-:Y:S01]  /*27f0*/  IMAD R5, R17, 0x3, RZ ;  /* 0x0000000311057824 */ /* 0x000fe200078e02ff */
[C---:B------:R-:W-:Y:S01]  /*2800*/  LEA R10, P0, R26.reuse, R10, 0x3 ;  /* 0x0000000a1a0a7211 */ /* 0x040fe200078018ff */
[----:B------:R-:W-:Y:S02]  /*2810*/  IMAD.MOV.U32 R6, RZ, RZ, R12 ;  /* 0x000000ffff067224 */ /* 0x000fe400078e000c */
[----:B------:R-:W-:Y:S01]  /*2820*/  IMAD.IADD R4, R27, 0x1, R5 ;  /* 0x000000011b047824 */ /* 0x000fe200078e0205 */
[----:B------:R-:W-:Y:S01]  /*2830*/  SHF.R.S32.HI R5, RZ, 0x1f, R14 ;  /* 0x0000001fff057819 */ /* 0x000fe2000001140e */
[----:B------:R-:W-:Y:S01]  /*2840*/  IMAD.MOV.U32 R7, RZ, RZ, R13 ;  /* 0x000000ffff077224 */ /* 0x000fe200078e000d */
[----:B------:R-:W-:Y:S02]  /*2850*/  CS2R R12, SRZ ;  /* 0x00000000000c7805 */ /* 0x000fe4000001ff00 */
[----:B------:R-:W-:Y:S01]  /*2860*/  LEA.HI.X R11, R26, R11, R4, 0x3, P0 ;  /* 0x0000000b1a0b7211 */ /* 0x000fe200000f1c04 */
[----:B------:R-:W-:-:S04]  /*2870*/  IMAD.MOV.U32 R4, RZ, RZ, R14 ;  /* 0x000000ffff047224 */ /* 0x000fc800078e000e */
[----:B------:R2:W-:Y:S04]  /*2880*/  STG.E.64 desc[UR6][R10.64+0x10], R6 ;  /* 0x000010060a007986 */ /* 0x0005e8000c101b06 */
[----:B------:R2:W-:Y:S04]  /*2890*/  STG.E.64 desc[UR6][R10.64], R4 ;  /* 0x000000040a007986 */ /* 0x0005e8000c101b06 */
[----:B------:R2:W-:Y:S02]  /*28a0*/  STG.E.64 desc[UR6][R10.64+0x8], RZ ;  /* 0x000008ff0a007986 */ /* 0x0005e4000c101b06 */
.L_x_37:
[----:B------:R-:W-:Y:S05]  /*28b0*/  BSYNC B2 ;  /* 0x0000000000027941 */ /* 0x000fea0003800000 */
.L_x_36:
[----:B------:R3:W5:Y:S02]  /*28c0*/  LDG.E R14, desc[UR6][R18.64] ;  /* 0x00000006120e7981 */ /* 0x000764000c1e1900 */
.L_x_24:
[----:B------:R-:W-:Y:S05]  /*28d0*/  BSYNC B1 ;  /* 0x0000000000017941 */ /* 0x000fea0003800000 */
.L_x_23:
[----:B------:R-:W-:Y:S02]  /*28e0*/  ISETP.GT.U32.AND P0, PT, R12, RZ, PT ;  /* 0x000000ff0c00720c */ /* 0x000fe40003f04070 */
[----:B------:R-:W-:Y:S02]  /*28f0*/  ISETP.GT.U32.AND P1, PT, R2, RZ, PT ;  /* 0x000000ff0200720c */ /* 0x000fe40003f24070 */
[----:B------:R-:W-:-:S04]  /*2900*/  ISETP.GT.AND.EX P0, PT, R13, RZ, PT, P0 ;  /* 0x000000ff0d00720c */ /* 0x000fc80003f04300 */
[----:B------:R-:W-:-:S13]  /*2910*/  ISETP.GT.OR.EX P1, PT, R3, RZ, P0, P1 ;  /* 0x000000ff0300720c */ /* 0x000fda0000724710 */
[----:B------:R-:W-:Y:S05]  /*2920*/  @P1 BRA `(.L_x_44) ;  /* 0xffffffe4003c1947 */ /* 0x000fea000383ffff */
.L_x_2:
[----:B------:R-:W-:Y:S05]  /*2930*/  BSYNC B0 ;  /* 0x0000000000007941 */ /* 0x000fea0003800000 */
.L_x_1:
[----:B------:R-:W4:Y:S01]  /*2940*/  LDC.64 R2, c[0x0][0x3c8] ;  /* 0x0000f200ff027b82 */ /* 0x000f220000000a00 */
[----:B------:R-:W-:Y:S02]  /*2950*/  ISETP.GE.AND P0, PT, R8, 0x1, PT ;  /* 0x000000010800780c */ /* 0x000fe40003f06270 */
[----:B------:R-:W-:Y:S01]  /*2960*/  SHF.R.S32.HI R9, RZ, 0x1f, R8 ;  /* 0x0000001fff097819 */ /* 0x000fe20000011408 */
[----:B----4-:R-:W-:-:S05]  /*2970*/  IMAD.WIDE R2, R31, 0x8, R2 ;  /* 0x000000081f027825 */ /* 0x010fca00078e0202 */
[----:B------:R4:W-:Y:S05]  /*2980*/  STG.E.64 desc[UR6][R2.64], R8 ;  /* 0x0000000802007986 */ /* 0x0009ea000c101b06 */
[----:B------:R-:W-:Y:S05]  /*2990*/  @!P0 EXIT ;  /* 0x000000000000894d */ /* 0x000fea0003800000 */
[C---:B------:R-:W-:Y:S01]  /*29a0*/  ISETP.GE.U32.AND P0, PT, R8.reuse, 0x4, PT ;  /* 0x000000040800780c */ /* 0x040fe20003f06070 */
[----:B------:R-:W-:Y:S01]  /*29b0*/  BSSY.RECONVERGENT B0, `(.L_x_45) ;  /* 0x0000064000007945 */ /* 0x000fe20003800200 */
[----:B------:R-:W-:Y:S01]  /*29c0*/  IMAD R31, R31, 0x3e8, RZ ;  /* 0x000003e81f1f7824 */ /* 0x000fe200078e02ff */
[----:B----4-:R-:W-:Y:S01]  /*29d0*/  LOP3.LUT R2, R8, 0x3, RZ, 0xc0, !PT ;  /* 0x0000000308027812 */ /* 0x010fe200078ec0ff */
[----:B------:R-:W-:-:S09]  /*29e0*/  IMAD.MOV.U32 R30, RZ, RZ, RZ ;  /* 0x000000ffff1e7224 */ /* 0x000fd200078e00ff */
[----:B------:R-:W-:Y:S05]  /*29f0*/  @!P0 BRA `(.L_x_46) ;  /* 0x00000004007c8947 */ /* 0x000fea0003800000 */
[----:B------:R-:W4:Y:S01]  /*2a00*/  LDCU.64 UR4, c[0x0][0x3d0] ;  /* 0x00007a00ff0477ac */ /* 0x000f220008000a00 */
[----:B------:R-:W-:Y:S01]  /*2a10*/  LOP3.LUT R30, R8, 0x7ffffffc, RZ, 0xc0, !PT ;  /* 0x7ffffffc081e7812 */ /* 0x000fe200078ec0ff */
[----:B------:R-:W-:Y:S01]  /*2a20*/  BSSY.RELIABLE B1, `(.L_x_47) ;  /* 0x0000050000017945 */ /* 0x000fe20003800100 */
[----:B------:R-:W-:Y:S02]  /*2a30*/  VIADD R28, R1, 0x19650 ;  /* 0x00019650011c7836 */ /* 0x000fe40000000000 */
[----:B------:R-:W-:Y:S02]  /*2a40*/  IMAD.MOV.U32 R3, RZ, RZ, R31 ;  /* 0x000000ffff037224 */ /* 0x000fe400078e001f */
[----:B------:R-:W-:-:S05]  /*2a50*/  IMAD.MOV R29, RZ, RZ, -R30 ;  /* 0x000000ffff1d7224 */ /* 0x000fca00078e0a1e */
[----:B------:R-:W-:Y:S01]  /*2a60*/  ISETP.GE.AND P0, PT, R29, RZ, PT ;  /* 0x000000ff1d00720c */ /* 0x000fe20003f06270 */
[----:B----4-:R-:W-:-:S04]  /*2a70*/  UIADD3 UR4, UP0, UPT, UR4, 0x10, URZ ;  /* 0x0000001004047890 */ /* 0x010fc8000ff1e0ff */
[----:B------:R-:W-:Y:S02]  /*2a80*/  UIADD3.X UR5, UPT, UPT, URZ, UR5, URZ, UP0, !UPT ;  /* 0x00000005ff057290 */ /* 0x000fe400087fe4ff */
[----:B0-----:R-:W-:-:S04]  /*2a90*/  IMAD.U32 R32, RZ, RZ, UR4 ;  /* 0x00000004ff207e24 */ /* 0x001fc8000f8e00ff */
[----:B------:R-:W-:Y:S02]  /*2aa0*/  IMAD.U32 R33, RZ, RZ, UR5 ;  /* 0x00000005ff217e24 */ /* 0x000fe4000f8e00ff */
[----:B------:R-:W-:Y:S05]  /*2ab0*/  @P0 BRA `(.L_x_48) ;  /* 0x0000000400180947 */ /* 0x000fea0003800000 */
[----:B--2---:R-:W-:Y:S01]  /*2ac0*/  IMAD.MOV R4, RZ, RZ, -R29 ;  /* 0x000000ffff047224 */ /* 0x004fe200078e0a1d */
[----:B------:R-:W-:Y:S01]  /*2ad0*/  BSSY.RECONVERGENT B2, `(.L_x_49) ;  /* 0x0000029000027945 */ /* 0x000fe20003800200 */
[----:B------:R-:W-:-:S03]  /*2ae0*/  PLOP3.LUT P0, PT, PT, PT, PT, 0x80, 0x8 ;  /* 0x000000000008781c */ /* 0x000fc60003f0f070 */
[----:B------:R-:W-:-:S13]  /*2af0*/  ISETP.GT.AND P1, PT, R4, 0xc, PT ;  /* 0x0000000c0400780c */ /* 0x000fda0003f24270 */
[----:B------:R-:W-:Y:S05]  /*2b00*/  @!P1 BRA `(.L_x_50) ;  /* 0x0000000000949947 */ /* 0x000fea0003800000 */
[----:B------:R-:W-:-:S13]  /*2b10*/  PLOP3.LUT P0, PT, PT, PT, PT, 0x8, 0x80 ;  /* 0x000000000080781c */ /* 0x000fda0003f0e170 */
.L_x_51:
[----:B-1---5:R-:W2:Y:S04]  /*2b20*/  LDL.128 R12, [R28+-0x10] ;  /* 0xfffff0001c0c7983 */ /* 0x022ea80000100c00 */
[----:B------:R-:W4:Y:S01]  /*2b30*/  LDL.128 R20, [R28] ;  /* 0x000000001c147983 */ /* 0x000f220000100c00 */
[----:B------:R-:W-:-:S03]  /*2b40*/  IMAD.WIDE R24, R3, 0x8, R32 ;  /* 0x0000000803187825 */ /* 0x000fc600078e0220 */
[----:B-1----:R-:W4:Y:S04]  /*2b50*/  LDL.128 R4, [R28+0x10] ;  /* 0x000010001c047983 */ /* 0x002f280000100c00 */
[----:B------:R-:W4:Y:S01]  /*2b60*/  LDL.128 R8, [R28+0x20] ;  /* 0x000020001c087983 */ /* 0x000f220000100c00 */
[----:B------:R-:W-:-:S03]  /*2b70*/  VIADD R35, R3, 0x4 ;  /* 0x0000000403237836 */ /* 0x000fc60000000000 */
[----:B---3--:R-:W3:Y:S04]  /*2b80*/  LDL.128 R16, [R28+0x40] ;  /* 0x000040001c107983 */ /* 0x008ee80000100c00 */
[----:B--2---:R-:W-:Y:S04]  /*2b90*/  STG.E.64 desc[UR6][R24.64+-0x10], R12 ;  /* 0xfffff00c18007986 */ /* 0x004fe8000c101b06 */
[----:B------:R0:W-:Y:S04]  /*2ba0*/  STG.E.64 desc[UR6][R24.64+-0x8], R14 ;  /* 0xfffff80e18007986 */ /* 0x0001e8000c101b06 */
[----:B----4-:R-:W-:Y:S04]  /*2bb0*/  STG.E.64 desc[UR6][R24.64], R20 ;  /* 0x0000001418007986 */ /* 0x010fe8000c101b06 */
[----:B------:R1:W-:Y:S04]  /*2bc0*/  STG.E.64 desc[UR6][R24.64+0x8], R22 ;  /* 0x0000081618007986 */ /* 0x0003e8000c101b06 */
[----:B0-----:R-:W2:Y:S01]  /*2bd0*/  LDL.128 R12, [R28+0x30] ;  /* 0x000030001c0c7983 */ /* 0x001ea20000100c00 */
[----:B------:R-:W-:-:S03]  /*2be0*/  IMAD.WIDE R34, R35, 0x8, R32 ;  /* 0x0000000823227825 */ /* 0x000fc600078e0220 */
[----:B-1----:R-:W4:Y:S04]  /*2bf0*/  LDL.128 R20, [R28+0x50] ;  /* 0x000050001c147983 */ /* 0x002f280000100c00 */
[----:B------:R0:W4:Y:S01]  /*2c00*/  LDL.128 R24, [R28+0x60] ;  /* 0x000060001c187983 */ /* 0x0001220000100c00 */
[C---:B------:R-:W-:Y:S02]  /*2c10*/  VIADD R37, R3.reuse, 0x8 ;  /* 0x0000000803257836 */ /* 0x040fe40000000000 */
[----:B------:R-:W-:Y:S01]  /*2c20*/  VIADD R36, R3, 0xc ;  /* 0x0000000c03247836 */ /* 0x000fe20000000000 */
[----:B------:R1:W-:Y:S01]  /*2c30*/  STG.E.64 desc[UR6][R34.64+-0x10], R4 ;  /* 0xfffff00422007986 */ /* 0x0003e2000c101b06 */
[----:B------:R-:W-:-:S03]  /*2c40*/  VIADD R29, R29, 0x10 ;  /* 0x000000101d1d7836 */ /* 0x000fc60000000000 */
[----:B------:R0:W-:Y:S04]  /*2c50*/  STG.E.64 desc[UR6][R34.64+-0x8], R6 ;  /* 0xfffff80622007986 */ /* 0x0001e8000c101b06 */
[----:B------:R0:W-:Y:S01]  /*2c60*/  STG.E.64 desc[UR6][R34.64], R8 ;  /* 0x0000000822007986 */ /* 0x0001e2000c101b06 */
[----:B-1----:R-:W-:-:S03]  /*2c70*/  IMAD.WIDE R4, R37, 0x8, R32 ;  /* 0x0000000825047825 */ /* 0x002fc600078e0220 */
[----:B------:R1:W-:Y:S01]  /*2c80*/  STG.E.64 desc[UR6][R34.64+0x8], R10 ;  /* 0x0000080a22007986 */ /* 0x0003e2000c101b06 */
[----:B------:R-:W-:-:S03]  /*2c90*/  IMAD.WIDE R36, R36, 0x8, R32 ;  /* 0x0000000824247825 */ /* 0x000fc600078e0220 */
[----:B---3--:R1:W-:Y:S04]  /*2ca0*/  STG.E.64 desc[UR6][R4.64], R16 ;  /* 0x0000001004007986 */ /* 0x0083e8000c101b06 */
[----:B------:R1:W-:Y:S01]  /*2cb0*/  STG.E.64 desc[UR6][R4.64+0x8], R18 ;  /* 0x0000081204007986 */ /* 0x0003e2000c101b06 */
[----:B------:R-:W-:Y:S01]  /*2cc0*/  ISETP.GE.AND P1, PT, R29, -0xc, PT ;  /* 0xfffffff41d00780c */ /* 0x000fe20003f26270 */
[----:B------:R-:W-:Y:S02]  /*2cd0*/  VIADD R3, R3, 0x10 ;  /* 0x0000001003037836 */ /* 0x000fe40000000000 */
[----:B0-----:R-:W-:Y:S01]  /*2ce0*/  VIADD R28, R28, 0x80 ;  /* 0x000000801c1c7836 */ /* 0x001fe20000000000 */
[----:B--2---:R1:W-:Y:S04]  /*2cf0*/  STG.E.64 desc[UR6][R4.64+-0x10], R12 ;  /* 0xfffff00c04007986 */ /* 0x0043e8000c101b06 */
[----:B------:R1:W-:Y:S04]  /*2d00*/  STG.E.64 desc[UR6][R4.64+-0x8], R14 ;  /* 0xfffff80e04007986 */ /* 0x0003e8000c101b06 */
[----:B----4-:R1:W-:Y:S04]  /*2d10*/  STG.E.64 desc[UR6][R36.64+-0x10], R20 ;  /* 0xfffff01424007986 */ /* 0x0103e8000c101b06 */
[----:B------:R1:W-:Y:S04]  /*2d20*/  STG.E.64 desc[UR6][R36.64+-0x8], R22 ;  /* 0xfffff81624007986 */ /* 0x0003e8000c101b06 */
[----:B------:R1:W-:Y:S04]  /*2d30*/  STG.E.64 desc[UR6][R36.64], R24 ;  /* 0x0000001824007986 */ /* 0x0003e8000c101b06 */
[----:B------:R1:W-:Y:S01]  /*2d40*/  STG.E.64 desc[UR6][R36.64+0x8], R26 ;  /* 0x0000081a24007986 */ /* 0x0003e2000c101b06 */
[----:B------:R-:W-:Y:S05]  /*2d50*/  @!P1 BRA `(.L_x_51) ;  /* 0xfffffffc00709947 */ /* 0x000fea000383ffff */
.L_x_50:
[----:B------:R-:W-:Y:S05]  /*2d60*/  BSYNC.RECONVERGENT B2 ;  /* 0x0000000000027941 */ /* 0x000fea0003800200 */
.L_x_49:
[----:B-1----:R-:W-:Y:S01]  /*2d70*/  IMAD.MOV R4, RZ, RZ, -R29 ;  /* 0x000000ffff047224 */ /* 0x002fe200078e0a1d */
[----:B------:R-:W-:Y:S04]  /*2d80*/  BSSY.RECONVERGENT B2, `(.L_x_52) ;  /* 0x0000016000027945 */ /* 0x000fe80003800200 */
[----:B------:R-:W-:-:S13]  /*2d90*/  ISETP.GT.AND P1, PT, R4, 0x4, PT ;  /* 0x000000040400780c */ /* 0x000fda0003f24270 */
[----:B------:R-:W-:Y:S05]  /*2da0*/  @!P1 BRA `(.L_x_53) ;  /* 0x00000000004c9947 */ /* 0x000fea0003800000 */
[----:B------:R-:W2:Y:S04]  /*2db0*/  LDL.128 R4, [R28+-0x10] ;  /* 0xfffff0001c047983 */ /* 0x000ea80000100c00 */
[----:B------:R-:W4:Y:S04]  /*2dc0*/  LDL.128 R8, [R28] ;  /* 0x000000001c087983 */ /* 0x000f280000100c00 */
[----:B-----5:R-:W4:Y:S04]  /*2dd0*/  LDL.128 R12, [R28+0x10] ;  /* 0x000010001c0c7983 */ /* 0x020f280000100c00 */
[----:B---3--:R0:W3:Y:S01]  /*2de0*/  LDL.128 R16, [R28+0x20] ;  /* 0x000020001c107983 */ /* 0x0080e20000100c00 */
[C---:B------:R-:W-:Y:S01]  /*2df0*/  VIADD R23, R3.reuse, 0x4 ;  /* 0x0000000403177836 */ /* 0x040fe20000000000 */
[----:B------:R-:W-:Y:S01]  /*2e00*/  PLOP3.LUT P0, PT, PT, PT, PT, 0x8, 0x80 ;  /* 0x000000000080781c */ /* 0x000fe20003f0e170 */
[----:B------:R-:W-:-:S04]  /*2e10*/  IMAD.WIDE R20, R3, 0x8, R32 ;  /* 0x0000000803147825 */ /* 0x000fc800078e0220 */
[----:B------:R-:W-:-:S04]  /*2e20*/  IMAD.WIDE R22, R23, 0x8, R32 ;  /* 0x0000000817167825 */ /* 0x000fc800078e0220 */
[----:B------:R-:W-:Y:S02]  /*2e30*/  VIADD R29, R29, 0x8 ;  /* 0x000000081d1d7836 */ /* 0x000fe40000000000 */
[----:B------:R-:W-:Y:S02]  /*2e40*/  VIADD R3, R3, 0x8 ;  /* 0x0000000803037836 */ /* 0x000fe40000000000 */
[----:B0-----:R-:W-:Y:S01]  /*2e50*/  VIADD R28, R28, 0x40 ;  /* 0x000000401c1c7836 */ /* 0x001fe20000000000 */
[----:B--2---:R0:W-:Y:S04]  /*2e60*/  STG.E.64 desc[UR6][R20.64+-0x10], R4 ;  /* 0xfffff00414007986 */ /* 0x0041e8000c101b06 */
[----:B------:R0:W-:Y:S04]  /*2e70*/  STG.E.64 desc[UR6][R20.64+-0x8], R6 ;  /* 0xfffff80614007986 */ /* 0x0001e8000c101b06 */
[----:B----4-:R0:W-:Y:S04]  /*2e80*/  STG.E.64 desc[UR6][R20.64], R8 ;  /* 0x0000000814007986 */ /* 0x0101e8000c101b06 */
[----:B------:R0:W-:Y:S04]  /*2e90*/  STG.E.64 desc[UR6][R20.64+0x8], R10 ;  /* 0x0000080a14007986 */ /* 0x0001e8000c101b06 */
[----:B------:R0:W-:Y:S04]  /*2ea0*/  STG.E.64 desc[UR6][R22.64+-0x10], R12 ;  /* 0xfffff00c16007986 */ /* 0x0001e8000c101b06 */
[----:B------:R0:W-:Y:S04]  /*2eb0*/  STG.E.64 desc[UR6][R22.64+-0x8], R14 ;  /* 0xfffff80e16007986 */ /* 0x0001e8000c101b06 */
[----:B---3--:R0:W-:Y:S04]  /*2ec0*/  STG.E.64 desc[UR6][R22.64], R16 ;  /* 0x0000001016007986 */ /* 0x0081e8000c101b06 */
[----:B------:R0:W-:Y:S02]  /*2ed0*/  STG.E.64 desc[UR6][R22.64+0x8], R18 ;  /* 0x0000081216007986 */ /* 0x0001e4000c101b06 */
.L_x_53:
[----:B------:R-:W-:Y:S05]  /*2ee0*/  BSYNC.RECONVERGENT B2 ;  /* 0x0000000000027941 */ /* 0x000fea0003800200 */
.L_x_52:
[----:B------:R-:W-:-:S13]  /*2ef0*/  ISETP.NE.OR P0, PT, R29, RZ, P0 ;  /* 0x000000ff1d00720c */ /* 0x000fda0000705670 */
[----:B------:R-:W-:Y:S05]  /*2f00*/  @!P0 BREAK.RELIABLE B1 ;  /* 0x0000000000018942 */ /* 0x000fea0003800100 */
[----:B------:R-:W-:Y:S05]  /*2f10*/  @!P0 BRA `(.L_x_46) ;  /* 0x0000000000348947 */ /* 0x000fea0003800000 */
.L_x_48:
[----:B------:R-:W-:Y:S05]  /*2f20*/  BSYNC.RELIABLE B1 ;  /* 0x0000000000017941 */ /* 0x000fea0003800100 */
.L_x_47:
[----:B012---:R-:W2:Y:S04]  /*2f30*/  LDL.128 R4, [R28+-0x10] ;  /* 0xfffff0001c047983 */ /* 0x007ea80000100c00 */
[----:B------:R0:W4:Y:S01]  /*2f40*/  LDL.128 R8, [R28] ;  /* 0x000000001c087983 */ /* 0x0001220000100c00 */
[----:B------:R-:W-:-:S04]  /*2f50*/  IMAD.WIDE R12, R3, 0x8, R32 ;  /* 0x00000008030c7825 */ /* 0x000fc800078e0220 */
[----:B------:R-:W-:Y:S02]  /*2f60*/  VIADD R29, R29, 0x4 ;  /* 0x000000041d1d7836 */ /* 0x000fe40000000000 */
[----:B------:R-:W-:Y:S02]  /*2f70*/  VIADD R3, R3, 0x4 ;  /* 0x0000000403037836 */ /* 0x000fe40000000000 */
[----:B0-----:R-:W-:Y:S01]  /*2f80*/  VIADD R28, R28, 0x20 ;  /* 0x000000201c1c7836 */ /* 0x001fe20000000000 */
[----:B------:R-:W-:Y:S01]  /*2f90*/  ISETP.NE.AND P0, PT, R29, RZ, PT ;  /* 0x000000ff1d00720c */ /* 0x000fe20003f05270 */
[----:B--2---:R0:W-:Y:S04]  /*2fa0*/  STG.E.64 desc[UR6][R12.64+-0x10], R4 ;  /* 0xfffff0040c007986 */ /* 0x0041e8000c101b06 */
[----:B------:R0:W-:Y:S04]  /*2fb0*/  STG.E.64 desc[UR6][R12.64+-0x8], R6 ;  /* 0xfffff8060c007986 */ /* 0x0001e8000c101b06 */
[----:B----4-:R0:W-:Y:S04]  /*2fc0*/  STG.E.64 desc[UR6][R12.64], R8 ;  /* 0x000000080c007986 */ /* 0x0101e8000c101b06 */
[----:B------:R0:W-:Y:S01]  /*2fd0*/  STG.E.64 desc[UR6][R12.64+0x8], R10 ;  /* 0x0000080a0c007986 */ /* 0x0001e2000c101b06 */
[----:B------:R-:W-:Y:S05]  /*2fe0*/  @P0 BRA `(.L_x_47) ;  /* 0xfffffffc00d00947 */ /* 0x000fea000383ffff */
.L_x_46:
[----:B------:R-:W-:Y:S05]  /*2ff0*/  BSYNC.RECONVERGENT B0 ;  /* 0x0000000000007941 */ /* 0x000fea0003800200 */
.L_x_45:
[----:B------:R-:W-:-:S13]  /*3000*/  ISETP.NE.AND P0, PT, R2, RZ, PT ;  /* 0x000000ff0200720c */ /* 0x000fda0003f05270 */
[----:B------:R-:W-:Y:S05]  /*3010*/  @!P0 EXIT ;  /* 0x000000000000894d */ /* 0x000fea0003800000 */
[----:B012---:R-:W0:Y:S01]  /*3020*/  LDC.64 R6, c[0x0][0x3d0] ;  /* 0x0000f400ff067b82 */ /* 0x007e220000000a00 */
[----:B------:R-:W-:Y:S02]  /*3030*/  IMAD.IADD R31, R31, 0x1, R30 ;  /* 0x000000011f1f7824 */ /* 0x000fe400078e021e */
[----:B------:R-:W-:Y:S02]  /*3040*/  IMAD R30, R30, 0x8, R0 ;  /* 0x000000081e1e7824 */ /* 0x000fe400078e0200 */
[----:B------:R-:W-:-:S07]  /*3050*/  IMAD.MOV R0, RZ, RZ, -R2 ;  /* 0x000000ffff007224 */ /* 0x000fce00078e0a02 */
.L_x_54:
[----:B-1----:R1:W2:Y:S01]  /*3060*/  LDL.64 R4, [R30] ;  /* 0x000000001e047983 */ /* 0x0022a20000100a00 */
[----:B0-----:R-:W-:-:S04]  /*3070*/  IMAD.WIDE R2, R31, 0x8, R6 ;  /* 0x000000081f027825 */ /* 0x001fc800078e0206 */
[----:B------:R-:W-:Y:S02]  /*3080*/  VIADD R0, R0, 0x1 ;  /* 0x0000000100007836 */ /* 0x000fe40000000000 */
[----:B------:R-:W-:Y:S02]  /*3090*/  VIADD R31, R31, 0x1 ;  /* 0x000000011f1f7836 */ /* 0x000fe40000000000 */
[----:B-1----:R-:W-:Y:S01]  /*30a0*/  VIADD R30, R30, 0x8 ;  /* 0x000000081e1e7836 */ /* 0x002fe20000000000 */
[----:B------:R-:W-:Y:S01]  /*30b0*/  ISETP.NE.AND P0, PT, R0, RZ, PT ;  /* 0x000000ff0000720c */ /* 0x000fe20003f05270 */
[----:B--2---:R1:W-:-:S12]  /*30c0*/  STG.E.64 desc[UR6][R2.64], R4 ;  /* 0x0000000402007986 */ /* 0x0043d8000c101b06 */
[----:B------:R-:W-:Y:S05]  /*30d0*/  @P0 BRA `(.L_x_54) ;  /* 0xfffffffc00e00947 */ /* 0x000fea000383ffff */
[----:B------:R-:W-:Y:S05]  /*30e0*/  EXIT ;  /* 0x000000000000794d */ /* 0x000fea0003800000 */
.L_x_55:
[----:B------:R-:W-:-:S00]  /*30f0*/  BRA `(.L_x_55) ;  /* 0xfffffffc00fc7947 */ /* 0x000fc0000383ffff */
[----:B------:R-:W-:-:S00]  /*3100*/  NOP ;  /* 0x0000000000007918 */ /* 0x000fc00000000000 */
[----:B------:R-:W-:-:S00]  /*3110*/  NOP ;  /* 0x0000000000007918 */ /* 0x000fc00000000000 */
[----:B------:R-:W-:-:S00]  /*3120*/  NOP ;  /* 0x0000000000007918 */ /* 0x000fc00000000000 */
[----:B------:R-:W-:-:S00]  /*3130*/  NOP ;  /* 0x0000000000007918 */ /* 0x000fc00000000000 */
[----:B------:R-:W-:-:S00]  /*3140*/  NOP ;  /* 0x0000000000007918 */ /* 0x000fc00000000000 */
[----:B------:R-:W-:-:S00]  /*3150*/  NOP ;  /* 0x0000000000007918 */ /* 0x000fc00000000000 */
[----:B------:R-:W-:-:S00]  /*3160*/  NOP ;  /* 0x0000000000007918 */ /* 0x000fc00000000000 */
[----:B------:R-:W-:-:S00]  /*3170*/  NOP ;  /* 0x0000000000007918 */ /* 0x000fc00000000000 */
.L_x_64:


//--------------------- .text._Z11relax_edgesPiS_S_iiPxi --------------------------
	.section	.text._Z11relax_edgesPiS_S_iiPxi,"ax",@progbits
	.align	128
        .global         _Z11relax_edgesPiS_S_iiPxi
        .type           _Z11relax_edgesPiS_S_iiPxi,@function
        .size           _Z11relax_edgesPiS_S_iiPxi,(.L_x_65 - _Z11relax_edgesPiS_S_iiPxi)
        .other          _Z11relax_edgesPiS_S_iiPxi,@"STO_CUDA_ENTRY STV_DEFAULT"
_Z11relax_edgesPiS_S_iiPxi:
.text._Z11relax_edgesPiS_S_iiPxi:
[----:B------:R-:W-:Y:S01]  /*0000*/  LDC R1, c[0x0][0x37c] ;  /* 0x0000df00ff017b82 */ /* 0x000fe20000000800 */
[----:B------:R-:W0:Y:S07]  /*0010*/  S2R R3, SR_TID.X ;  /* 0x0000000000037919 */ /* 0x000e2e0000002100 */
[----:B------:R-:W0:Y:S01]  /*0020*/  S2UR UR4, SR_CTAID.X ;  /* 0x00000000000479c3 */ /* 0x000e220000002500 */
[----:B------:R-:W1:Y:S07]  /*0030*/  LDCU UR5, c[0x0][0x3a8] ;  /* 0x00007500ff0577ac */ /* 0x000e6e0008000800 */
[----:B------:R-:W0:Y:S08]  /*0040*/  LDC R0, c[0x0][0x360] ;  /* 0x0000d800ff007b82 */ /* 0x000e300000000800 */
[----:B------:R-:W1:Y:S01]  /*0050*/  LDC R5, c[0x0][0x398] ;  /* 0x0000e600ff057b82 */ /* 0x000e620000000800 */
[----:B0-----:R-:W-:-:S02]  /*0060*/  IMAD R0, R0, UR4, R3 ;  /* 0x0000000400007c24 */ /* 0x001fc4000f8e0203 */
[----:B-1----:R-:W-:-:S05]  /*0070*/  IMAD R3, R5, UR5, RZ ;  /* 0x0000000505037c24 */ /* 0x002fca000f8e02ff */
[----:B------:R-:W-:-:S13]  /*0080*/  ISETP.GE.AND P0, PT, R0, R3, PT ;  /* 0x000000030000720c */ /* 0x000fda0003f06270 */
[----:B------:R-:W-:Y:S05]  /*0090*/  @P0 EXIT ;  /* 0x000000000000094d */ /* 0x000fea0003800000 */
[----:B------:R-:W-:Y:S01]  /*00a0*/  IABS R7, R5 ;  /* 0x0000000500077213 */ /* 0x000fe20000000000 */
[----:B------:R-:W0:Y:S03]  /*00b0*/  LDCU.64 UR4, c[0x0][0x358] ;  /* 0x00006b00ff0477ac */ /* 0x000e260008000a00 */
[----:B------:R-:W1:Y:S01]  /*00c0*/  I2F.RP R4, R7 ;  /* 0x0000000700047306 */ /* 0x000e620000209400 */
[----:B------:R-:W2:Y:S07]  /*00d0*/  LDCU UR6, c[0x0][0x39c] ;  /* 0x00007380ff0677ac */ /* 0x000eae0008000800 */
[----:B-1----:R-:W1:Y:S02]  /*00e0*/  MUFU.RCP R4, R4 ;  /* 0x0000000400047308 */ /* 0x002e640000001000 */
[----:B-1----:R-:W-:-:S06]  /*00f0*/  IADD3 R2, PT, PT, R4, 0xffffffe, RZ ;  /* 0x0ffffffe04027810 */ /* 0x002fcc0007ffe0ff */
[----:B------:R1:W3:Y:S02]  /*0100*/  F2I.FTZ.U32.TRUNC.NTZ R3, R2 ;  /* 0x0000000200037305 */ /* 0x0002e4000021f000 */
[----:B-1----:R-:W-:Y:S02]  /*0110*/  HFMA2 R2, -RZ, RZ, 0, 0 ;  /* 0x00000000ff027431 */ /* 0x002fe400000001ff */
[----:B---3--:R-:W-:-:S04]  /*0120*/  IMAD.MOV R6, RZ, RZ, -R3 ;  /* 0x000000ffff067224 */ /* 0x008fc800078e0a03 */
[----:B------:R-:W-:Y:S01]  /*0130*/  IMAD R9, R6, R7, RZ ;  /* 0x0000000706097224 */ /* 0x000fe200078e02ff */
[----:B------:R-:W-:-:S03]  /*0140*/  IABS R6, R0 ;  /* 0x0000000000067213 */ /* 0x000fc60000000000 */
[----:B------:R-:W-:Y:S01]  /*0150*/  IMAD.HI.U32 R3, R3, R9, R2 ;  /* 0x0000000903037227 */ /* 0x000fe200078e0002 */
[----:B------:R-:W-:Y:S01]  /*0160*/  LOP3.LUT R2, R0, R5, RZ, 0x3c, !PT ;  /* 0x0000000500027212 */ /* 0x000fe200078e3cff */
[----:B------:R-:W1:Y:S03]  /*0170*/  LDC.64 R8, c[0x0][0x380] ;  /* 0x0000e000ff087b82 */ /* 0x000e660000000a00 */
[----:B------:R-:W-:Y:S01]  /*0180*/  ISETP.GE.AND P1, PT, R2, RZ, PT ;  /* 0x000000ff0200720c */ /* 0x000fe20003f26270 */
[----:B------:R-:W-:-:S04]  /*0190*/  IMAD.HI.U32 R3, R3, R6, RZ ;  /* 0x0000000603037227 */ /* 0x000fc800078e00ff */
[----:B------:R-:W-:-:S04]  /*01a0*/  IMAD.MOV R4, RZ, RZ, -R3 ;  /* 0x000000ffff047224 */ /* 0x000fc800078e0a03 */
[----:B------:R-:W-:-:S05]  /*01b0*/  IMAD R4, R7, R4, R6 ;  /* 0x0000000407047224 */ /* 0x000fca00078e0206 */
[----:B------:R-:W-:-:S13]  /*01c0*/  ISETP.GT.U32.AND P2, PT, R7, R4, PT ;  /* 0x000000040700720c */ /* 0x000fda0003f44070 */
[-C--:B------:R-:W-:Y:S01]  /*01d0*/  @!P2 IADD3 R4, PT, PT, R4, -R7.reuse, RZ ;  /* 0x800000070404a210 */ /* 0x080fe20007ffe0ff */
[----:B------:R-:W-:Y:S01]  /*01e0*/  @!P2 VIADD R3, R3, 0x1 ;  /* 0x000000010303a836 */ /* 0x000fe20000000000 */
[----:B------:R-:W-:Y:S02]  /*01f0*/  ISETP.NE.AND P2, PT, R5, RZ, PT ;  /* 0x000000ff0500720c */ /* 0x000fe40003f45270 */
[----:B------:R-:W-:Y:S02]  /*0200*/  ISETP.GE.U32.AND P0, PT, R4, R7, PT ;  /* 0x000000070400720c */ /* 0x000fe40003f06070 */
[----:B------:R-:W3:Y:S11]  /*0210*/  LDC.64 R6, c[0x0][0x390] ;  /* 0x0000e400ff067b82 */ /* 0x000ef60000000a00 */
[----:B------:R-:W-:-:S05]  /*0220*/  @P0 IADD3 R3, PT, PT, R3, 0x1, RZ ;  /* 0x0000000103030810 */ /* 0x000fca0007ffe0ff */
[----:B------:R-:W-:-:S05]  /*0230*/  IMAD.MOV.U32 R11, RZ, RZ, R3 ;  /* 0x000000ffff0b7224 */ /* 0x000fca00078e0003 */
[----:B------:R-:W-:Y:S02]  /*0240*/  @!P1 IADD3 R11, PT, PT, -R11, RZ, RZ ;  /* 0x000000ff0b0b9210 */ /* 0x000fe40007ffe1ff */
[----:B------:R-:W-:-:S04]  /*0250*/  @!P2 LOP3.LUT R11, RZ, R5, RZ, 0x33, !PT ;  /* 0x00000005ff0ba212 */ /* 0x000fc800078e33ff */
[----:B------:R-:W-:-:S05]  /*0260*/  IADD3 R2, PT, PT, -R11, RZ, RZ ;  /* 0x000000ff0b027210 */ /* 0x000fca0007ffe1ff */
[----:B------:R-:W-:-:S04]  /*0270*/  IMAD R0, R5, R2, R0 ;  /* 0x0000000205007224 */ /* 0x000fc800078e0200 */
[----:B------:R-:W-:-:S04]  /*0280*/  IMAD.SHL.U32 R3, R0, 0x4, RZ ;  /* 0x0000000400037824 */ /* 0x000fc800078e00ff */
[----:B---3--:R-:W-:-:S05]  /*0290*/  IMAD.WIDE R6, R3, 0x4, R6 ;  /* 0x0000000403067825 */ /* 0x008fca00078e0206 */
[----:B0-----:R-:W2:Y:S04]  /*02a0*/  LDG.E R10, desc[UR4][R6.64] ;  /* 0x00000004060a7981 */ /* 0x001ea8000c1e1900 */
[----:B------:R-:W3:Y:S04]  /*02b0*/  LDG.E R0, desc[UR4][R6.64+0x4] ;  /* 0x0000040406007981 */ /* 0x000ee8000c1e1900 */
[----:B------:R0:W5:Y:S01]  /*02c0*/  LDG.E R12, desc[UR4][R6.64+0x8] ;  /* 0x00000804060c7981 */ /* 0x000162000c1e1900 */
[----:B--2---:R-:W-:-:S04]  /*02d0*/  IMAD R13, R11, UR6, R10 ;  /* 0x000000060b0d7c24 */ /* 0x004fc8000f8e020a */
[----:B-1----:R-:W-:-:S05]  /*02e0*/  IMAD.WIDE R2, R13, 0x4, R8 ;  /* 0x000000040d027825 */ /* 0x002fca00078e0208 */
[----:B------:R-:W2:Y:S01]  /*02f0*/  LDG.E R15, desc[UR4][R2.64] ;  /* 0x00000004020f7981 */ /* 0x000ea2000c1e1900 */
[----:B---3--:R-:W-:Y:S01]  /*0300*/  IMAD R5, R11, UR6, R0 ;  /* 0x000000060b057c24 */ /* 0x008fe2000f8e0200 */
[----:B------:R-:W-:Y:S03]  /*0310*/  BSSY.RECONVERGENT B0, `(.L_x_56) ;  /* 0x000000d000007945 */ /* 0x000fe60003800200 */
[----:B------:R-:W-:Y:S01]  /*0320*/  IMAD.WIDE R4, R5, 0x4, R8 ;  /* 0x0000000405047825 */ /* 0x000fe200078e0208 */
[----:B--2---:R-:W-:-:S13]  /*0330*/  ISETP.NE.AND P0, PT, R15, 0x7fffffff, PT ;  /* 0x7fffffff0f00780c */ /* 0x004fda0003f05270 */
[----:B0-----:R-:W-:Y:S05]  /*0340*/  @!P0 BRA `(.L_x_57) ;  /* 0x0000000000248947 */ /* 0x001fea0003800000 */
[----:B------:R-:W-:-:S04]  /*0350*/  IMAD R11, R11, UR6, R0 ;  /* 0x000000060b0b7c24 */ /* 0x000fc8000f8e0200 */
[----:B------:R-:W-:-:S05]  /*0360*/  IMAD.WIDE R8, R11, 0x4, R8 ;  /* 0x000000040b087825 */ /* 0x000fca00078e0208 */
[----:B------:R-:W2:Y:S01]  /*0370*/  LDG.E R6, desc[UR4][R8.64] ;  /* 0x0000000408067981 */ /* 0x000ea2000c1e1900 */
[----:B-----5:R-:W-:-:S04]  /*0380*/  IADD3 R15, PT, PT, R12, R15, RZ ;  /* 0x0000000f0c0f7210 */ /* 0x020fc80007ffe0ff */
[----:B--2---:R-:W-:-:S13]  /*0390*/  ISETP.GE.AND P0, PT, R15, R6, PT ;  /* 0x000000060f00720c */ /* 0x004fda0003f06270 */
[----:B------:R-:W0:Y:S01]  /*03a0*/  @!P0 LDC.64 R6, c[0x0][0x388] ;  /* 0x0000e200ff068b82 */ /* 0x000e220000000a00 */
[----:B------:R1:W-:Y:S01]  /*03b0*/  @!P0 STG.E desc[UR4][R8.64], R15 ;  /* 0x0000000f08008986 */ /* 0x0003e2000c101904 */
[----:B0-----:R-:W-:-:S05]  /*03c0*/  @!P0 IMAD.WIDE R6, R11, 0x4, R6 ;  /* 0x000000040b068825 */ /* 0x001fca00078e0206 */
[----:B------:R1:W-:Y:S02]  /*03d0*/  @!P0 STG.E desc[UR4][R6.64], R10 ;  /* 0x0000000a06008986 */ /* 0x0003e4000c101904 */
.L_x_57:
[----:B------:R-:W-:Y:S05]  /*03e0*/  BSYNC.RECONVERGENT B0 ;  /* 0x0000000000007941 */ /* 0x000fea0003800200 */
.L_x_56:
[----:B------:R-:W2:Y:S02]  /*03f0*/  LDG.E R5, desc[UR4][R4.64] ;  /* 0x0000000404057981 */ /* 0x000ea4000c1e1900 */
[----:B--2---:R-:W-:-:S13]  /*0400*/  ISETP.NE.AND P0, PT, R5, 0x7fffffff, PT ;  /* 0x7fffffff0500780c */ /* 0x004fda0003f05270 */
[----:B------:R-:W-:Y:S05]  /*0410*/  @!P0 EXIT ;  /* 0x000000000000894d */ /* 0x000fea0003800000 */
[----:B------:R-:W2:Y:S01]  /*0420*/  LDG.E R4, desc[UR4][R2.64] ;  /* 0x0000000402047981 */ /* 0x000ea2000c1e1900 */
[----:B-1---5:R-:W-:-:S04]  /*0430*/  IADD3 R7, PT, PT, R12, R5, RZ ;  /* 0x000000050c077210 */ /* 0x022fc80007ffe0ff */
[----:B--2---:R-:W-:-:S13]  /*0440*/  ISETP.GE.AND P0, PT, R7, R4, PT ;  /* 0x000000040700720c */ /* 0x004fda0003f06270 */
[----:B------:R-:W-:Y:S05]  /*0450*/  @P0 EXIT ;  /* 0x000000000000094d */ /* 0x000fea0003800000 */
[----:B------:R-:W0:Y:S01]  /*0460*/  LDC.64 R4, c[0x0][0x388] ;  /* 0x0000e200ff047b82 */ /* 0x000e220000000a00 */
[----:B------:R-:W-:Y:S01]  /*0470*/  STG.E desc[UR4][R2.64], R7 ;  /* 0x0000000702007986 */ /* 0x000fe2000c101904 */
[----:B0-----:R-:W-:-:S05]  /*0480*/  IMAD.WIDE R4, R13, 0x4, R4 ;  /* 0x000000040d047825 */ /* 0x001fca00078e0204 */
[----:B------:R-:W-:Y:S01]  /*0490*/  STG.E desc[UR4][R4.64], R0 ;  /* 0x0000000004007986 */ /* 0x000fe2000c101904 */
[----:B------:R-:W-:Y:S05]  /*04a0*/  EXIT ;  /* 0x000000000000794d */ /* 0x000fea0003800000 */
.L_x_58:
        /* <DEDUP_REMOVED lines=13> */
.L_x_65:


//--------------------- .text._Z11init_kernelPiS_Pxii --------------------------
	.section	.text._Z11init_kernelPiS_Pxii,"ax",@progbits
	.align	128
        .global         _Z11init_kernelPiS_Pxii
        .type           _Z11init_kernelPiS_Pxii,@function
        .size           _Z11init_kernelPiS_Pxii,(.L_x_66 - _Z11init_kernelPiS_Pxii)
        .other          _Z11init_kernelPiS_Pxii,@"STO_CUDA_ENTRY STV_DEFAULT"
_Z11init_kernelPiS_Pxii:
.text._Z11init_kernelPiS_Pxii:
[----:B------:R-:W-:Y:S01]  /*0000*/  LDC R1, c[0x0][0x37c] ;  /* 0x0000df00ff017b82 */ /* 0x000fe20000000800 */
[----:B------:R-:W0:Y:S07]  /*0010*/  S2R R0, SR_TID.X ;  /* 0x0000000000007919 */ /* 0x000e2e0000002100 */
[----:B------:R-:W0:Y:S01]  /*0020*/  S2UR UR4, SR_CTAID.X ;  /* 0x00000000000479c3 */ /* 0x000e220000002500 */
[----:B------:R-:W1:Y:S07]  /*0030*/  LDCU UR5, c[0x0][0x398] ;  /* 0x00007300ff0577ac */ /* 0x000e6e0008000800 */
[----:B------:R-:W0:Y:S02]  /*0040*/  LDC R3, c[0x0][0x360] ;  /* 0x0000d800ff037b82 */ /* 0x000e240000000800 */
[----:B0-----:R-:W-:-:S05]  /*0050*/  IMAD R3, R3, UR4, R0 ;  /* 0x0000000403037c24 */ /* 0x001fca000f8e0200 */
[----:B-1----:R-:W-:-:S13]  /*0060*/  ISETP.GE.AND P0, PT, R3, UR5, PT ;  /* 0x0000000503007c0c */ /* 0x002fda000bf06270 */
[----:B------:R-:W-:Y:S05]  /*0070*/  @P0 EXIT ;  /* 0x000000000000094d */ /* 0x000fea0003800000 */
[----:B------:R-:W0:Y:S08]  /*0080*/  LDC R4, c[0x0][0x39c] ;  /* 0x0000e700ff047b82 */ /* 0x000e300000000800 */
[----:B------:R-:W1:Y:S01]  /*0090*/  LDC.64 R6, c[0x0][0x390] ;  /* 0x0000e400ff067b82 */ /* 0x000e620000000a00 */
[----:B0-----:R-:W-:-:S13]  /*00a0*/  ISETP.GE.AND P0, PT, R4, 0x1, PT ;  /* 0x000000010400780c */ /* 0x001fda0003f06270 */
[----:B-1----:R-:W-:Y:S05]  /*00b0*/  @!P0 EXIT ;  /* 0x000000000000894d */ /* 0x002fea0003800000 */
[----:B------:R-:W0:Y:S01]  /*00c0*/  LDCU.64 UR14, c[0x0][0x358] ;  /* 0x00006b00ff0e77ac */ /* 0x000e220008000a00 */
[C---:B------:R-:W-:Y:S01]  /*00d0*/  ISETP.GE.U32.AND P1, PT, R4.reuse, 0x8, PT ;  /* 0x000000080400780c */ /* 0x040fe20003f26070 */
[----:B------:R-:W-:Y:S01]  /*00e0*/  IMAD.WIDE R6, R3, 0x8, R6 ;  /* 0x0000000803067825 */ /* 0x000fe200078e0206 */
[----:B------:R-:W-:-:S03]  /*00f0*/  LOP3.LUT R5, R4, 0x7, RZ, 0xc0, !PT ;  /* 0x0000000704057812 */ /* 0x000fc600078ec0ff */
[----:B------:R-:W-:Y:S01]  /*0100*/  IMAD R0, R3, R4, RZ ;  /* 0x0000000403007224 */ /* 0x000fe200078e02ff */
[----:B------:R-:W-:Y:S01]  /*0110*/  ISETP.NE.AND P0, PT, R5, RZ, PT ;  /* 0x000000ff0500720c */ /* 0x000fe20003f05270 */
[----:B------:R-:W-:Y:S01]  /*0120*/  IMAD.MOV.U32 R3, RZ, RZ, RZ ;  /* 0x000000ffff037224 */ /* 0x000fe200078e00ff */
[----:B0-----:R0:W5:Y:S05]  /*0130*/  LDG.E R2, desc[UR14][R6.64] ;  /* 0x0000000e06027981 */ /* 0x00116a000c1e1900 */
[----:B------:R-:W-:Y:S06]  /*0140*/  @!P1 BRA `(.L_x_59) ;  /* 0x0000000000f09947 */ /* 0x000fec0003800000 */
[----:B------:R-:W1:Y:S01]  /*0150*/  LDCU.128 UR8, c[0x0][0x380] ;  /* 0x00007000ff0877ac */ /* 0x000e620008000c00 */
[----:B------:R-:W-:Y:S01]  /*0160*/  LOP3.LUT R3, R4, 0x7ffffff8, RZ, 0xc0, !PT ;  /* 0x7ffffff804037812 */ /* 0x000fe200078ec0ff */
[----:B-----5:R-:W-:Y:S02]  /*0170*/  IMAD.MOV R10, RZ, RZ, -R2 ;  /* 0x000000ffff0a7224 */ /* 0x020fe400078e0a02 */
[----:B------:R-:W-:Y:S01]  /*0180*/  IMAD.MOV.U32 R11, RZ, RZ, R0 ;  /* 0x000000ffff0b7224 */ /* 0x000fe200078e0000 */
[----:B------:R-:W-:Y:S01]  /*0190*/  UMOV UR4, URZ ;  /* 0x000000ff00047c82 */ /* 0x000fe20008000000 */
[----:B-1----:R-:W-:Y:S02]  /*01a0*/  UIADD3 UR7, UP0, UPT, UR8, 0x10, URZ ;  /* 0x0000001008077890 */ /* 0x002fe4000ff1e0ff */
[----:B------:R-:W-:Y:S02]  /*01b0*/  UIADD3 UR5, UP1, UPT, UR10, 0x10, URZ ;  /* 0x000000100a057890 */ /* 0x000fe4000ff3e0ff */
[----:B------:R-:W-:-:S02]  /*01c0*/  UIADD3.X UR8, UPT, UPT, URZ, UR9, URZ, UP0, !UPT ;  /* 0x00000009ff087290 */ /* 0x000fc400087fe4ff */
[----:B------:R-:W-:-:S12]  /*01d0*/  UIADD3.X UR6, UPT, UPT, URZ, UR11, URZ, UP1, !UPT ;  /* 0x0000000bff067290 */ /* 0x000fd80008ffe4ff */
.L_x_60:
[----:B------:R-:W-:Y:S01]  /*01e0*/  UIADD3 UR9, UPT, UPT, UR4, 0x1, URZ ;  /* 0x0000000104097890 */ /* 0x000fe2000fffe0ff */
[----:B------:R-:W-:Y:S01]  /*01f0*/  ISETP.NE.AND P1, PT, R10, RZ, PT ;  /* 0x000000ff0a00720c */ /* 0x000fe20003f25270 */
[----:B0-2---:R-:W-:Y:S01]  /*0200*/  IMAD.U32 R6, RZ, RZ, UR7 ;  /* 0x00000007ff067e24 */ /* 0x005fe2000f8e00ff */
[----:B------:R-:W-:Y:S01]  /*0210*/  UIADD3 UR10, UPT, UPT, UR4, 0x2, URZ ;  /* 0x00000002040a7890 */ /* 0x000fe2000fffe0ff */
[----:B------:R-:W-:Y:S01]  /*0220*/  IMAD.U32 R7, RZ, RZ, UR8 ;  /* 0x00000008ff077e24 */ /* 0x000fe2000f8e00ff */
[----:B------:R-:W-:Y:S01]  /*0230*/  SEL R13, RZ, 0x7fffffff, !P1 ;  /* 0x7fffffffff0d7807 */ /* 0x000fe20004800000 */
[----:B------:R-:W-:Y:S01]  /*0240*/  UIADD3 UR11, UPT, UPT, UR4, 0x3, URZ ;  /* 0x00000003040b7890 */ /* 0x000fe2000fffe0ff */
[C---:B------:R-:W-:Y:S01]  /*0250*/  ISETP.NE.AND P1, PT, R2.reuse, UR9, PT ;  /* 0x0000000902007c0c */ /* 0x040fe2000bf25270 */
[C---:B------:R-:W-:Y:S01]  /*0260*/  IMAD.WIDE R6, R11.reuse, 0x4, R6 ;  /* 0x000000040b067825 */ /* 0x040fe200078e0206 */
[----:B------:R-:W-:Y:S01]  /*0270*/  UIADD3 UR12, UPT, UPT, UR4, 0x4, URZ ;  /* 0x00000004040c7890 */ /* 0x000fe2000fffe0ff */
[C---:B------:R-:W-:Y:S01]  /*0280*/  ISETP.NE.AND P2, PT, R2.reuse, UR10, PT ;  /* 0x0000000a02007c0c */ /* 0x040fe2000bf45270 */
[----:B------:R-:W-:Y:S01]  /*0290*/  UIADD3 UR9, UPT, UPT, UR4, 0x5, URZ ;  /* 0x0000000504097890 */ /* 0x000fe2000fffe0ff */
[----:B------:R-:W-:Y:S01]  /*02a0*/  IMAD.U32 R8, RZ, RZ, UR5 ;  /* 0x00000005ff087e24 */ /* 0x000fe2000f8e00ff */
[----:B------:R-:W-:Y:S01]  /*02b0*/  SEL R15, RZ, 0x7fffffff, !P1 ;  /* 0x7fffffffff0f7807 */ /* 0x000fe20004800000 */
[----:B------:R-:W-:Y:S01]  /*02c0*/  IMAD.U32 R9, RZ, RZ, UR6 ;  /* 0x00000006ff097e24 */ /* 0x000fe2000f8e00ff */
[C---:B------:R-:W-:Y:S01]  /*02d0*/  ISETP.NE.AND P1, PT, R2.reuse, UR11, PT ;  /* 0x0000000b02007c0c */ /* 0x040fe2000bf25270 */
[----:B------:R-:W-:Y:S01]  /*02e0*/  IMAD.MOV.U32 R23, RZ, RZ, -0x1 ;  /* 0xffffffffff177424 */ /* 0x000fe200078e00ff */
[----:B------:R0:W-:Y:S01]  /*02f0*/  STG.E desc[UR14][R6.64+-0x10], R13 ;  /* 0xfffff00d06007986 */ /* 0x0001e2000c10190e */
[C---:B------:R-:W-:Y:S01]  /*0300*/  IMAD.WIDE R8, R11.reuse, 0x4, R8 ;  /* 0x000000040b087825 */ /* 0x040fe200078e0208 */
[----:B------:R-:W-:Y:S01]  /*0310*/  UIADD3 UR10, UPT, UPT, UR4, 0x6, URZ ;  /* 0x00000006040a7890 */ /* 0x000fe2000fffe0ff */
[----:B------:R-:W-:Y:S01]  /*0320*/  SEL R17, RZ, 0x7fffffff, !P2 ;  /* 0x7fffffffff117807 */ /* 0x000fe20005000000 */
[----:B------:R-:W-:Y:S01]  /*0330*/  UIADD3 UR11, UPT, UPT, UR4, 0x7, URZ ;  /* 0x00000007040b7890 */ /* 0x000fe2000fffe0ff */
[----:B------:R-:W-:Y:S01]  /*0340*/  ISETP.NE.AND P2, PT, R2, UR12, PT ;  /* 0x0000000c02007c0c */ /* 0x000fe2000bf45270 */
[----:B------:R-:W-:Y:S01]  /*0350*/  UIADD3 UR4, UPT, UPT, UR4, 0x8, URZ ;  /* 0x0000000804047890 */ /* 0x000fe2000fffe0ff */
[----:B------:R-:W-:Y:S01]  /*0360*/  STG.E desc[UR14][R8.64+-0x10], R23 ;  /* 0xfffff01708007986 */ /* 0x000fe2000c10190e */
[----:B------:R-:W-:Y:S01]  /*0370*/  VIADD R10, R10, 0x8 ;  /* 0x000000080a0a7836 */ /* 0x000fe20000000000 */
[----:B------:R-:W-:Y:S01]  /*0380*/  SEL R19, RZ, 0x7fffffff, !P2 ;  /* 0x7fffffffff137807 */ /* 0x000fe20005000000 */
[----:B------:R-:W-:Y:S01]  /*0390*/  VIADD R11, R11, 0x8 ;  /* 0x000000080b0b7836 */ /* 0x000fe20000000000 */
[----:B------:R1:W-:Y:S01]  /*03a0*/  STG.E desc[UR14][R6.64+-0xc], R15 ;  /* 0xfffff40f06007986 */ /* 0x0003e2000c10190e */
[----:B0-----:R-:W-:-:S02]  /*03b0*/  SEL R13, RZ, 0x7fffffff, !P1 ;  /* 0x7fffffffff0d7807 */ /* 0x001fc40004800000 */
[C---:B------:R-:W-:Y:S01]  /*03c0*/  ISETP.NE.AND P1, PT, R2.reuse, UR9, PT ;  /* 0x0000000902007c0c */ /* 0x040fe2000bf25270 */
[----:B------:R-:W-:Y:S01]  /*03d0*/  STG.E desc[UR14][R8.64+-0xc], R23 ;  /* 0xfffff41708007986 */ /* 0x000fe2000c10190e */
[C---:B------:R-:W-:Y:S02]  /*03e0*/  ISETP.NE.AND P2, PT, R2.reuse, UR10, PT ;  /* 0x0000000a02007c0c */ /* 0x040fe4000bf45270 */
[----:B------:R-:W-:Y:S01]  /*03f0*/  ISETP.NE.AND P3, PT, R2, UR11, PT ;  /* 0x0000000b02007c0c */ /* 0x000fe2000bf65270 */
[----:B------:R0:W-:Y:S03]  /*0400*/  STG.E desc[UR14][R6.64+-0x8], R17 ;  /* 0xfffff81106007986 */ /* 0x0001e6000c10190e */
[----:B------:R-:W-:Y:S01]  /*0410*/  SEL R21, RZ, 0x7fffffff, !P3 ;  /* 0x7fffffffff157807 */ /* 0x000fe20005800000 */
[----:B------:R2:W-:Y:S01]  /*0420*/  STG.E desc[UR14][R8.64+-0x8], R23 ;  /* 0xfffff81708007986 */ /* 0x0005e2000c10190e */
[----:B-1----:R-:W-:-:S02]  /*0430*/  SEL R15, RZ, 0x7fffffff, !P1 ;  /* 0x7fffffffff0f7807 */ /* 0x002fc40004800000 */
[----:B------:R-:W-:Y:S01]  /*0440*/  ISETP.NE.AND P1, PT, R3, UR4, PT ;  /* 0x0000000403007c0c */ /* 0x000fe2000bf25270 */
[----:B------:R2:W-:Y:S04]  /*0450*/  STG.E desc[UR14][R6.64+-0x4], R13 ;  /* 0xfffffc0d06007986 */ /* 0x0005e8000c10190e */
[----:B------:R2:W-:Y:S01]  /*0460*/  STG.E desc[UR14][R8.64+-0x4], R23 ;  /* 0xfffffc1708007986 */ /* 0x0005e2000c10190e */
[----:B0-----:R-:W-:-:S03]  /*0470*/  SEL R17, RZ, 0x7fffffff, !P2 ;  /* 0x7fffffffff117807 */ /* 0x001fc60005000000 */
[----:B------:R2:W-:Y:S04]  /*0480*/  STG.E desc[UR14][R6.64], R19 ;  /* 0x0000001306007986 */ /* 0x0005e8000c10190e */
[----:B------:R2:W-:Y:S04]  /*0490*/  STG.E desc[UR14][R8.64], R23 ;  /* 0x0000001708007986 */ /* 0x0005e8000c10190e */
[----:B------:R2:W-:Y:S04]  /*04a0*/  STG.E desc[UR14][R6.64+0x4], R15 ;  /* 0x0000040f06007986 */ /* 0x0005e8000c10190e */
[----:B------:R2:W-:Y:S04]  /*04b0*/  STG.E desc[UR14][R8.64+0x4], R23 ;  /* 0x0000041708007986 */ /* 0x0005e8000c10190e */
[----:B------:R2:W-:Y:S04]  /*04c0*/  STG.E desc[UR14][R6.64+0x8], R17 ;  /* 0x0000081106007986 */ /* 0x0005e8000c10190e */
[----:B------:R2:W-:Y:S04]  /*04d0*/  STG.E desc[UR14][R8.64+0x8], R23 ;  /* 0x0000081708007986 */ /* 0x0005e8000c10190e */
[----:B------:R2:W-:Y:S04]  /*04e0*/  STG.E desc[UR14][R6.64+0xc], R21 ;  /* 0x00000c1506007986 */ /* 0x0005e8000c10190e */
[----:B------:R2:W-:Y:S01]  /*04f0*/  STG.E desc[UR14][R8.64+0xc], R23 ;  /* 0x00000c1708007986 */ /* 0x0005e2000c10190e */
[----:B------:R-:W-:Y:S05]  /*0500*/  @P1 BRA `(.L_x_60) ;  /* 0xfffffffc00341947 */ /* 0x000fea000383ffff */
.L_x_59:
[----:B------:R-:W-:Y:S05]  /*0510*/  @!P0 EXIT ;  /* 0x000000000000894d */ /* 0x000fea0003800000 */
[----:B------:R-:W-:Y:S02]  /*0520*/  ISETP.GE.U32.AND P1, PT, R5, 0x4, PT ;  /* 0x000000040500780c */ /* 0x000fe40003f26070 */
[----:B------:R-:W-:-:S04]  /*0530*/  LOP3.LUT R10, R4, 0x3, RZ, 0xc0, !PT ;  /* 0x00000003040a7812 */ /* 0x000fc800078ec0ff */
[----:B------:R-:W-:-:S07]  /*0540*/  ISETP.NE.AND P0, PT, R10, RZ, PT ;  /* 0x000000ff0a00720c */ /* 0x000fce0003f05270 */
[----:B------:R-:W-:Y:S06]  /*0550*/  @!P1 BRA `(.L_x_61) ;  /* 0x0000000000689947 */ /* 0x000fec0003800000 */
[----:B0-2---:R-:W0:Y:S01]  /*0560*/  LDC.64 R6, c[0x0][0x380] ;  /* 0x0000e000ff067b82 */ /* 0x005e220000000a00 */
[C---:B------:R-:W-:Y:S01]  /*0570*/  VIADD R5, R3.reuse, 0x1 ;  /* 0x0000000103057836 */ /* 0x040fe20000000000 */
[CC--:B-----5:R-:W-:Y:S01]  /*0580*/  ISETP.NE.AND P3, PT, R3.reuse, R2.reuse, PT ;  /* 0x000000020300720c */ /* 0x0e0fe20003f65270 */
[----:B------:R-:W-:Y:S02]  /*0590*/  VIADD R13, R3, 0x2 ;  /* 0x00000002030d7836 */ /* 0x000fe40000000000 */
[----:B------:R-:W-:Y:S01]  /*05a0*/  IMAD.IADD R11, R0, 0x1, R3 ;  /* 0x00000001000b7824 */ /* 0x000fe200078e0203 */
[-C--:B------:R-:W-:Y:S01]  /*05b0*/  ISETP.NE.AND P2, PT, R5, R2.reuse, PT ;  /* 0x000000020500720c */ /* 0x080fe20003f45270 */
[----:B------:R-:W-:Y:S01]  /*05c0*/  VIADD R15, R3, 0x3 ;  /* 0x00000003030f7836 */ /* 0x000fe20000000000 */
[----:B------:R-:W1:Y:S01]  /*05d0*/  LDC.64 R8, c[0x0][0x388] ;  /* 0x0000e200ff087b82 */ /* 0x000e620000000a00 */
[-C--:B------:R-:W-:Y:S01]  /*05e0*/  ISETP.NE.AND P1, PT, R13, R2.reuse, PT ;  /* 0x000000020d00720c */ /* 0x080fe20003f25270 */
[----:B------:R-:W-:Y:S01]  /*05f0*/  IMAD.MOV.U32 R17, RZ, RZ, -0x1 ;  /* 0xffffffffff117424 */ /* 0x000fe200078e00ff */
[----:B------:R-:W-:Y:S01]  /*0600*/  SEL R5, RZ, 0x7fffffff, !P3 ;  /* 0x7fffffffff057807 */ /* 0x000fe20005800000 */
[----:B------:R-:W-:Y:S01]  /*0610*/  VIADD R3, R3, 0x4 ;  /* 0x0000000403037836 */ /* 0x000fe20000000000 */
[----:B------:R-:W-:-:S02]  /*0620*/  ISETP.NE.AND P3, PT, R15, R2, PT ;  /* 0x000000020f00720c */ /* 0x000fc40003f65270 */
[----:B------:R-:W-:Y:S02]  /*0630*/  SEL R13, RZ, 0x7fffffff, !P1 ;  /* 0x7fffffffff0d7807 */ /* 0x000fe40004800000 */
[----:B------:R-:W-:Y:S01]  /*0640*/  SEL R15, RZ, 0x7fffffff, !P3 ;  /* 0x7fffffffff0f7807 */ /* 0x000fe20005800000 */
[----:B0-----:R-:W-:-:S05]  /*0650*/  IMAD.WIDE R6, R11, 0x4, R6 ;  /* 0x000000040b067825 */ /* 0x001fca00078e0206 */
[----:B------:R3:W-:Y:S01]  /*0660*/  STG.E desc[UR14][R6.64], R5 ;  /* 0x0000000506007986 */ /* 0x0007e2000c10190e */
[----:B-1----:R-:W-:Y:S01]  /*0670*/  IMAD.WIDE R8, R11, 0x4, R8 ;  /* 0x000000040b087825 */ /* 0x002fe200078e0208 */
[----:B------:R-:W-:-:S04]  /*0680*/  SEL R11, RZ, 0x7fffffff, !P2 ;  /* 0x7fffffffff0b7807 */ /* 0x000fc80005000000 */
[----:B------:R3:W-:Y:S04]  /*0690*/  STG.E desc[UR14][R8.64], R17 ;  /* 0x0000001108007986 */ /* 0x0007e8000c10190e */
[----:B------:R3:W-:Y:S04]  /*06a0*/  STG.E desc[UR14][R6.64+0x4], R11 ;  /* 0x0000040b06007986 */ /* 0x0007e8000c10190e */
[----:B------:R3:W-:Y:S04]  /*06b0*/  STG.E desc[UR14][R8.64+0x4], R17 ;  /* 0x0000041108007986 */ /* 0x0007e8000c10190e */
[----:B------:R3:W-:Y:S04]  /*06c0*/  STG.E desc[UR14][R6.64+0x8], R13 ;  /* 0x0000080d06007986 */ /* 0x0007e8000c10190e */
[----:B------:R3:W-:Y:S04]  /*06d0*/  STG.E desc[UR14][R8.64+0x8], R17 ;  /* 0x0000081108007986 */ /* 0x0007e8000c10190e */
[----:B------:R3:W-:Y:S04]  /*06e0*/  STG.E desc[UR14][R6.64+0xc], R15 ;  /* 0x00000c0f06007986 */ /* 0x0007e8000c10190e */
[----:B------:R3:W-:Y:S02]  /*06f0*/  STG.E desc[UR14][R8.64+0xc], R17 ;  /* 0x00000c1108007986 */ /* 0x0007e4000c10190e */
.L_x_61:
[----:B------:R-:W-:Y:S05]  /*0700*/  @!P0 EXIT ;  /* 0x000000000000894d */ /* 0x000fea0003800000 */
[----:B------:R-:W-:Y:S02]  /*0710*/  ISETP.NE.AND P0, PT, R10, 0x1, PT ;  /* 0x000000010a00780c */ /* 0x000fe40003f05270 */
[----:B------:R-:W-:-:S04]  /*0720*/  LOP3.LUT R4, R4, 0x1, RZ, 0xc0, !PT ;  /* 0x0000000104047812 */ /* 0x000fc800078ec0ff */
[----:B------:R-:W-:-:S07]  /*0730*/  ISETP.NE.U32.AND P1, PT, R4, 0x1, PT ;  /* 0x000000010400780c */ /* 0x000fce0003f25070 */
[----:B------:R-:W-:Y:S06]  /*0740*/  @!P0 BRA `(.L_x_62) ;  /* 0x0000000000408947 */ /* 0x000fec0003800000 */
[----:B---3--:R-:W1:Y:S01]  /*0750*/  LDC.64 R4, c[0x0][0x380] ;  /* 0x0000e000ff047b82 */ /* 0x008e620000000a00 */
[C---:B------:R-:W-:Y:S01]  /*0760*/  VIADD R11, R3.reuse, 0x1 ;  /* 0x00000001030b7836 */ /* 0x040fe20000000000 */
[CC--:B-----5:R-:W-:Y:S01]  /*0770*/  ISETP.NE.AND P0, PT, R3.reuse, R2.reuse, PT ;  /* 0x000000020300720c */ /* 0x0e0fe20003f05270 */
[----:B--2---:R-:W-:Y:S02]  /*0780*/  IMAD.IADD R9, R0, 0x1, R3 ;  /* 0x0000000100097824 */ /* 0x004fe400078e0203 */
[----:B------:R-:W-:Y:S01]  /*0790*/  VIADD R3, R3, 0x2 ;  /* 0x0000000203037836 */ /* 0x000fe20000000000 */
[----:B------:R-:W-:Y:S01]  /*07a0*/  ISETP.NE.AND P2, PT, R11, R2, PT ;  /* 0x000000020b00720c */ /* 0x000fe20003f45270 */
[----:B------:R-:W-:Y:S01]  /*07b0*/  IMAD.MOV.U32 R11, RZ, RZ, -0x1 ;  /* 0xffffffffff0b7424 */ /* 0x000fe200078e00ff */
[----:B0-----:R-:W0:Y:S02]  /*07c0*/  LDC.64 R6, c[0x0][0x388] ;  /* 0x0000e200ff067b82 */ /* 0x001e240000000a00 */
[----:B------:R-:W-:Y:S01]  /*07d0*/  SEL R13, RZ, 0x7fffffff, !P2 ;  /* 0x7fffffffff0d7807 */ /* 0x000fe20005000000 */
[----:B-1----:R-:W-:-:S04]  /*07e0*/  IMAD.WIDE R4, R9, 0x4, R4 ;  /* 0x0000000409047825 */ /* 0x002fc800078e0204 */
[----:B0-----:R-:W-:Y:S01]  /*07f0*/  IMAD.WIDE R6, R9, 0x4, R6 ;  /* 0x0000000409067825 */ /* 0x001fe200078e0206 */
[----:B------:R-:W-:-:S05]  /*0800*/  SEL R9, RZ, 0x7fffffff, !P0 ;  /* 0x7fffffffff097807 */ /* 0x000fca0004000000 */
[----:B------:R1:W-:Y:S04]  /*0810*/  STG.E desc[UR14][R4.64], R9 ;  /* 0x0000000904007986 */ /* 0x0003e8000c10190e */
[----:B------:R1:W-:Y:S04]  /*0820*/  STG.E desc[UR14][R6.64], R11 ;  /* 0x0000000b06007986 */ /* 0x0003e8000c10190e */
[----:B------:R1:W-:Y:S04]  /*0830*/  STG.E desc[UR14][R4.64+0x4], R13 ;  /* 0x0000040d04007986 */ /* 0x0003e8000c10190e */
[----:B------:R1:W-:Y:S02]  /*0840*/  STG.E desc[UR14][R6.64+0x4], R11 ;  /* 0x0000040b06007986 */ /* 0x0003e4000c10190e */
.L_x_62:
[----:B------:R-:W-:Y:S05]  /*0850*/  @P1 EXIT ;  /* 0x000000000000194d */ /* 0x000fea0003800000 */
[----:B-1-3--:R-:W1:Y:S01]  /*0860*/  LDC.64 R4, c[0x0][0x380] ;  /* 0x0000e000ff047b82 */ /* 0x00ae620000000a00 */
[----:B--2---:R-:W-:Y:S01]  /*0870*/  IMAD.IADD R9, R0, 0x1, R3 ;  /* 0x0000000100097824 */ /* 0x004fe200078e0203 */
[----:B-----5:R-:W-:-:S06]  /*0880*/  ISETP.NE.AND P0, PT, R3, R2, PT ;  /* 0x000000020300720c */ /* 0x020fcc0003f05270 */
[----:B0-----:R-:W0:Y:S01]  /*0890*/  LDC.64 R6, c[0x0][0x388] ;  /* 0x0000e200ff067b82 */ /* 0x001e220000000a00 */
[----:B-1----:R-:W-:-:S04]  /*08a0*/  IMAD.WIDE R2, R9, 0x4, R4 ;  /* 0x0000000409027825 */ /* 0x002fc800078e0204 */
[----:B0-----:R-:W-:Y:S01]  /*08b0*/  IMAD.WIDE R4, R9, 0x4, R6 ;  /* 0x0000000409047825 */ /* 0x001fe200078e0206 */
[----:B------:R-:W-:-:S03]  /*08c0*/  SEL R7, RZ, 0x7fffffff, !P0 ;  /* 0x7fffffffff077807 */ /* 0x000fc60004000000 */
[----:B------:R-:W-:Y:S02]  /*08d0*/  IMAD.MOV.U32 R9, RZ, RZ, -0x1 ;  /* 0xffffffffff097424 */ /* 0x000fe400078e00ff */
[----:B------:R-:W-:Y:S04]  /*08e0*/  STG.E desc[UR14][R2.64], R7 ;  /* 0x0000000702007986 */ /* 0x000fe8000c10190e */
[----:B------:R-:W-:Y:S01]  /*08f0*/  STG.E desc[UR14][R4.64], R9 ;  /* 0x0000000904007986 */ /* 0x000fe2000c10190e */
[----:B------:R-:W-:Y:S05]  /*0900*/  EXIT ;  /* 0x000000000000794d */ /* 0x000fea0003800000 */
.L_x_63:
        /* <DEDUP_REMOVED lines=15> */
.L_x_66:


//--------------------- .nv.shared.reserved.0     --------------------------
	.section	.nv.shared.reserved.0,"aw",@nobits
	.weak		__nv_reservedSMEM_offset_0_alias
	.size		__nv_reservedSMEM_offset_0_alias, 0, 64
	.other		__nv_reservedSMEM_offset_0_alias,@"STO_CUDA_RESERVED_SHARED STV_DEFAULT"
__nv_reservedSMEM_offset_0_alias:
	.zero		0
	.zero		64


//--------------------- .nv.constant0._Z17evacuation_kernelPiS_PxS0_iS0_S0_iiiS0_S0_S0_S0_S_ --------------------------
	.section	.nv.constant0._Z17evacuation_kernelPiS_PxS0_iS0_S0_iiiS0_S0_S0_S0_S_,"a",@progbits
	.sectionflags	@""
	.align	4
.nv.constant0._Z17evacuation_kernelPiS_PxS0_iS0_S0_iiiS0_S0_S0_S0_S_:
	.zero		1008


//--------------------- .nv.constant0._Z11relax_edgesPiS_S_iiPxi --------------------------
	.section	.nv.constant0._Z11relax_edgesPiS_S_iiPxi,"a",@progbits
	.sectionflags	@""
	.align	4
.nv.constant0._Z11relax_edgesPiS_S_iiPxi:
	.zero		940


//--------------------- .nv.constant0._Z11init_kernelPiS_Pxii --------------------------
	.section	.nv.constant0._Z11init_kernelPiS_Pxii,"a",@progbits
	.sectionflags	@""
	.align	4
.nv.constant0._Z11init_kernelPiS_Pxii:
	.zero		928


//--------------------- SYMBOLS --------------------------

	.type		.nv.reservedSmem.offset0,@object
	.size		.nv.reservedSmem.offset0,0x4
